//
// Generated by NVIDIA NVVM Compiler
//
// Compiler Build ID: CL-36424714
// Cuda compilation tools, release 13.0, V13.0.88
// Based on NVVM 20.0.0
//

.version 9.0
.target sm_100
.address_size 64

	// .globl	_Z8SpaRyserPiS_PdiiS0_S0_
// _ZZ8SpaRyserPiS_PdiiS0_S0_E11sharedCptrs has been demoted
// _ZZ8SpaRyserPiS_PdiiS0_S0_E10sharedRows has been demoted
// _ZZ8SpaRyserPiS_PdiiS0_S0_E11sharedCvals has been demoted
// _ZZ8SpaRyserPiS_PdiiS0_S0_E3myX has been demoted
// _ZZ7SkipPerPiS_PdS_S_iiS0_S0_E11sharedCptrs has been demoted
// _ZZ7SkipPerPiS_PdS_S_iiS0_S0_E10sharedRows has been demoted
// _ZZ7SkipPerPiS_PdS_S_iiS0_S0_E11sharedRptrs has been demoted
// _ZZ7SkipPerPiS_PdS_S_iiS0_S0_E10sharedCols has been demoted
// _ZZ7SkipPerPiS_PdS_S_iiS0_S0_E11sharedCvals has been demoted
// _ZZ7SkipPerPiS_PdS_S_iiS0_S0_E3myX has been demoted

.visible .entry _Z8SpaRyserPiS_PdiiS0_S0_(
	.param .u64 .ptr .align 1 _Z8SpaRyserPiS_PdiiS0_S0__param_0,
	.param .u64 .ptr .align 1 _Z8SpaRyserPiS_PdiiS0_S0__param_1,
	.param .u64 .ptr .align 1 _Z8SpaRyserPiS_PdiiS0_S0__param_2,
	.param .u32 _Z8SpaRyserPiS_PdiiS0_S0__param_3,
	.param .u32 _Z8SpaRyserPiS_PdiiS0_S0__param_4,
	.param .u64 .ptr .align 1 _Z8SpaRyserPiS_PdiiS0_S0__param_5,
	.param .u64 .ptr .align 1 _Z8SpaRyserPiS_PdiiS0_S0__param_6
)
{
	.reg .pred 	%p<65>;
	.reg .b32 	%r<428>;
	.reg .b32 	%f<64>;
	.reg .b64 	%rd<80>;
	.reg .b64 	%fd<186>;
	// demoted variable
	.shared .align 4 .b8 _ZZ8SpaRyserPiS_PdiiS0_S0_E11sharedCptrs[256];
	// demoted variable
	.shared .align 4 .b8 _ZZ8SpaRyserPiS_PdiiS0_S0_E10sharedRows[2000];
	// demoted variable
	.shared .align 8 .b8 _ZZ8SpaRyserPiS_PdiiS0_S0_E11sharedCvals[4000];
	// demoted variable
	.shared .align 4 .b8 _ZZ8SpaRyserPiS_PdiiS0_S0_E3myX[40960];
	ld.param.u64 	%rd20, [_Z8SpaRyserPiS_PdiiS0_S0__param_0];
	ld.param.u64 	%rd21, [_Z8SpaRyserPiS_PdiiS0_S0__param_1];
	ld.param.u64 	%rd22, [_Z8SpaRyserPiS_PdiiS0_S0__param_2];
	ld.param.u32 	%r87, [_Z8SpaRyserPiS_PdiiS0_S0__param_3];
	ld.param.u32 	%r88, [_Z8SpaRyserPiS_PdiiS0_S0__param_4];
	ld.param.u64 	%rd23, [_Z8SpaRyserPiS_PdiiS0_S0__param_5];
	ld.param.u64 	%rd19, [_Z8SpaRyserPiS_PdiiS0_S0__param_6];
	cvta.to.global.u64 	%rd1, %rd23;
	cvta.to.global.u64 	%rd2, %rd22;
	cvta.to.global.u64 	%rd3, %rd21;
	cvta.to.global.u64 	%rd4, %rd20;
	mov.u32 	%r1, %ntid.x;
	mov.u32 	%r2, %tid.x;
	setp.lt.s32 	%p1, %r87, 1;
	@%p1 bra 	$L__BB0_12;
	and.b32  	%r3, %r87, 7;
	setp.lt.u32 	%p2, %r87, 8;
	mov.b32 	%r393, 0;
	@%p2 bra 	$L__BB0_4;
	and.b32  	%r393, %r87, 2147483640;
	mov.b32 	%r391, 0;
	mov.u32 	%r93, _ZZ8SpaRyserPiS_PdiiS0_S0_E3myX;
$L__BB0_3:
	.pragma "nounroll";
	mul.wide.u32 	%rd24, %r391, 8;
	add.s64 	%rd25, %rd1, %rd24;
	ld.global.f64 	%fd25, [%rd25];
	cvt.rn.f32.f64 	%f4, %fd25;
	mad.lo.s32 	%r91, %r391, %r1, %r2;
	shl.b32 	%r92, %r91, 2;
	add.s32 	%r94, %r93, %r92;
	st.shared.f32 	[%r94], %f4;
	mul.wide.u32 	%rd26, %r391, 4;
	add.s64 	%rd27, %rd4, %rd26;
	ld.global.u32 	%r95, [%rd27];
	shl.b32 	%r96, %r391, 2;
	mov.u32 	%r97, _ZZ8SpaRyserPiS_PdiiS0_S0_E11sharedCptrs;
	add.s32 	%r98, %r97, %r96;
	st.shared.u32 	[%r98], %r95;
	ld.global.f64 	%fd26, [%rd25+8];
	cvt.rn.f32.f64 	%f5, %fd26;
	shl.b32 	%r99, %r1, 2;
	add.s32 	%r100, %r94, %r99;
	st.shared.f32 	[%r100], %f5;
	ld.global.u32 	%r101, [%rd27+4];
	st.shared.u32 	[%r98+4], %r101;
	ld.global.f64 	%fd27, [%rd25+16];
	cvt.rn.f32.f64 	%f6, %fd27;
	add.s32 	%r102, %r100, %r99;
	st.shared.f32 	[%r102], %f6;
	ld.global.u32 	%r103, [%rd27+8];
	st.shared.u32 	[%r98+8], %r103;
	ld.global.f64 	%fd28, [%rd25+24];
	cvt.rn.f32.f64 	%f7, %fd28;
	add.s32 	%r104, %r102, %r99;
	st.shared.f32 	[%r104], %f7;
	ld.global.u32 	%r105, [%rd27+12];
	st.shared.u32 	[%r98+12], %r105;
	ld.global.f64 	%fd29, [%rd25+32];
	cvt.rn.f32.f64 	%f8, %fd29;
	add.s32 	%r106, %r104, %r99;
	st.shared.f32 	[%r106], %f8;
	ld.global.u32 	%r107, [%rd27+16];
	st.shared.u32 	[%r98+16], %r107;
	ld.global.f64 	%fd30, [%rd25+40];
	cvt.rn.f32.f64 	%f9, %fd30;
	add.s32 	%r108, %r106, %r99;
	st.shared.f32 	[%r108], %f9;
	ld.global.u32 	%r109, [%rd27+20];
	st.shared.u32 	[%r98+20], %r109;
	ld.global.f64 	%fd31, [%rd25+48];
	cvt.rn.f32.f64 	%f10, %fd31;
	add.s32 	%r110, %r108, %r99;
	st.shared.f32 	[%r110], %f10;
	ld.global.u32 	%r111, [%rd27+24];
	st.shared.u32 	[%r98+24], %r111;
	ld.global.f64 	%fd32, [%rd25+56];
	cvt.rn.f32.f64 	%f11, %fd32;
	add.s32 	%r112, %r110, %r99;
	st.shared.f32 	[%r112], %f11;
	ld.global.u32 	%r113, [%rd27+28];
	st.shared.u32 	[%r98+28], %r113;
	add.s32 	%r391, %r391, 8;
	setp.ne.s32 	%p3, %r391, %r393;
	@%p3 bra 	$L__BB0_3;
$L__BB0_4:
	setp.eq.s32 	%p4, %r3, 0;
	@%p4 bra 	$L__BB0_12;
	and.b32  	%r8, %r87, 3;
	setp.lt.u32 	%p5, %r3, 4;
	@%p5 bra 	$L__BB0_7;
	mul.wide.u32 	%rd28, %r393, 8;
	add.s64 	%rd29, %rd1, %rd28;
	ld.global.f64 	%fd33, [%rd29];
	cvt.rn.f32.f64 	%f12, %fd33;
	mad.lo.s32 	%r114, %r393, %r1, %r2;
	shl.b32 	%r115, %r114, 2;
	mov.u32 	%r116, _ZZ8SpaRyserPiS_PdiiS0_S0_E3myX;
	add.s32 	%r117, %r116, %r115;
	st.shared.f32 	[%r117], %f12;
	mul.wide.u32 	%rd30, %r393, 4;
	add.s64 	%rd31, %rd4, %rd30;
	ld.global.u32 	%r118, [%rd31];
	shl.b32 	%r119, %r393, 2;
	mov.u32 	%r120, _ZZ8SpaRyserPiS_PdiiS0_S0_E11sharedCptrs;
	add.s32 	%r121, %r120, %r119;
	st.shared.u32 	[%r121], %r118;
	ld.global.f64 	%fd34, [%rd29+8];
	cvt.rn.f32.f64 	%f13, %fd34;
	shl.b32 	%r122, %r1, 2;
	add.s32 	%r123, %r117, %r122;
	st.shared.f32 	[%r123], %f13;
	ld.global.u32 	%r124, [%rd31+4];
	st.shared.u32 	[%r121+4], %r124;
	ld.global.f64 	%fd35, [%rd29+16];
	cvt.rn.f32.f64 	%f14, %fd35;
	add.s32 	%r125, %r123, %r122;
	st.shared.f32 	[%r125], %f14;
	ld.global.u32 	%r126, [%rd31+8];
	st.shared.u32 	[%r121+8], %r126;
	ld.global.f64 	%fd36, [%rd29+24];
	cvt.rn.f32.f64 	%f15, %fd36;
	add.s32 	%r127, %r125, %r122;
	st.shared.f32 	[%r127], %f15;
	ld.global.u32 	%r128, [%rd31+12];
	st.shared.u32 	[%r121+12], %r128;
	add.s32 	%r393, %r393, 4;
$L__BB0_7:
	setp.eq.s32 	%p6, %r8, 0;
	@%p6 bra 	$L__BB0_12;
	setp.eq.s32 	%p7, %r8, 1;
	@%p7 bra 	$L__BB0_10;
	mul.wide.u32 	%rd32, %r393, 8;
	add.s64 	%rd33, %rd1, %rd32;
	ld.global.f64 	%fd37, [%rd33];
	cvt.rn.f32.f64 	%f16, %fd37;
	mad.lo.s32 	%r129, %r393, %r1, %r2;
	shl.b32 	%r130, %r129, 2;
	mov.u32 	%r131, _ZZ8SpaRyserPiS_PdiiS0_S0_E3myX;
	add.s32 	%r132, %r131, %r130;
	st.shared.f32 	[%r132], %f16;
	mul.wide.u32 	%rd34, %r393, 4;
	add.s64 	%rd35, %rd4, %rd34;
	ld.global.u32 	%r133, [%rd35];
	shl.b32 	%r134, %r393, 2;
	mov.u32 	%r135, _ZZ8SpaRyserPiS_PdiiS0_S0_E11sharedCptrs;
	add.s32 	%r136, %r135, %r134;
	st.shared.u32 	[%r136], %r133;
	ld.global.f64 	%fd38, [%rd33+8];
	cvt.rn.f32.f64 	%f17, %fd38;
	shl.b32 	%r137, %r1, 2;
	add.s32 	%r138, %r132, %r137;
	st.shared.f32 	[%r138], %f17;
	ld.global.u32 	%r139, [%rd35+4];
	st.shared.u32 	[%r136+4], %r139;
	add.s32 	%r393, %r393, 2;
$L__BB0_10:
	and.b32  	%r140, %r87, 1;
	setp.eq.b32 	%p8, %r140, 1;
	not.pred 	%p9, %p8;
	@%p9 bra 	$L__BB0_12;
	mul.wide.u32 	%rd36, %r393, 8;
	add.s64 	%rd37, %rd1, %rd36;
	ld.global.f64 	%fd39, [%rd37];
	cvt.rn.f32.f64 	%f18, %fd39;
	mad.lo.s32 	%r141, %r393, %r1, %r2;
	shl.b32 	%r142, %r141, 2;
	mov.u32 	%r143, _ZZ8SpaRyserPiS_PdiiS0_S0_E3myX;
	add.s32 	%r144, %r143, %r142;
	st.shared.f32 	[%r144], %f18;
	mul.wide.u32 	%rd38, %r393, 4;
	add.s64 	%rd39, %rd4, %rd38;
	ld.global.u32 	%r145, [%rd39];
	shl.b32 	%r146, %r393, 2;
	mov.u32 	%r147, _ZZ8SpaRyserPiS_PdiiS0_S0_E11sharedCptrs;
	add.s32 	%r148, %r147, %r146;
	st.shared.u32 	[%r148], %r145;
$L__BB0_12:
	mul.wide.s32 	%rd40, %r87, 4;
	add.s64 	%rd41, %rd4, %rd40;
	ld.global.u32 	%r149, [%rd41];
	shl.b32 	%r150, %r87, 2;
	mov.u32 	%r151, _ZZ8SpaRyserPiS_PdiiS0_S0_E11sharedCptrs;
	add.s32 	%r152, %r151, %r150;
	st.shared.u32 	[%r152], %r149;
	setp.lt.s32 	%p10, %r88, 1;
	@%p10 bra 	$L__BB0_25;
	and.b32  	%r13, %r88, 15;
	setp.lt.u32 	%p11, %r88, 16;
	mov.b32 	%r397, 0;
	@%p11 bra 	$L__BB0_16;
	and.b32  	%r397, %r88, 2147483632;
	mov.b32 	%r395, 0;
	mov.u32 	%r157, _ZZ8SpaRyserPiS_PdiiS0_S0_E10sharedRows;
$L__BB0_15:
	.pragma "nounroll";
	mul.wide.u32 	%rd42, %r395, 4;
	add.s64 	%rd43, %rd3, %rd42;
	ld.global.u32 	%r155, [%rd43];
	shl.b32 	%r156, %r395, 2;
	add.s32 	%r158, %r157, %r156;
	st.shared.u32 	[%r158], %r155;
	mul.wide.u32 	%rd44, %r395, 8;
	add.s64 	%rd45, %rd2, %rd44;
	ld.global.f64 	%fd40, [%rd45];
	shl.b32 	%r159, %r395, 3;
	mov.u32 	%r160, _ZZ8SpaRyserPiS_PdiiS0_S0_E11sharedCvals;
	add.s32 	%r161, %r160, %r159;
	st.shared.f64 	[%r161], %fd40;
	ld.global.u32 	%r162, [%rd43+4];
	st.shared.u32 	[%r158+4], %r162;
	ld.global.f64 	%fd41, [%rd45+8];
	st.shared.f64 	[%r161+8], %fd41;
	ld.global.u32 	%r163, [%rd43+8];
	st.shared.u32 	[%r158+8], %r163;
	ld.global.f64 	%fd42, [%rd45+16];
	st.shared.f64 	[%r161+16], %fd42;
	ld.global.u32 	%r164, [%rd43+12];
	st.shared.u32 	[%r158+12], %r164;
	ld.global.f64 	%fd43, [%rd45+24];
	st.shared.f64 	[%r161+24], %fd43;
	ld.global.u32 	%r165, [%rd43+16];
	st.shared.u32 	[%r158+16], %r165;
	ld.global.f64 	%fd44, [%rd45+32];
	st.shared.f64 	[%r161+32], %fd44;
	ld.global.u32 	%r166, [%rd43+20];
	st.shared.u32 	[%r158+20], %r166;
	ld.global.f64 	%fd45, [%rd45+40];
	st.shared.f64 	[%r161+40], %fd45;
	ld.global.u32 	%r167, [%rd43+24];
	st.shared.u32 	[%r158+24], %r167;
	ld.global.f64 	%fd46, [%rd45+48];
	st.shared.f64 	[%r161+48], %fd46;
	ld.global.u32 	%r168, [%rd43+28];
	st.shared.u32 	[%r158+28], %r168;
	ld.global.f64 	%fd47, [%rd45+56];
	st.shared.f64 	[%r161+56], %fd47;
	ld.global.u32 	%r169, [%rd43+32];
	st.shared.u32 	[%r158+32], %r169;
	ld.global.f64 	%fd48, [%rd45+64];
	st.shared.f64 	[%r161+64], %fd48;
	ld.global.u32 	%r170, [%rd43+36];
	st.shared.u32 	[%r158+36], %r170;
	ld.global.f64 	%fd49, [%rd45+72];
	st.shared.f64 	[%r161+72], %fd49;
	ld.global.u32 	%r171, [%rd43+40];
	st.shared.u32 	[%r158+40], %r171;
	ld.global.f64 	%fd50, [%rd45+80];
	st.shared.f64 	[%r161+80], %fd50;
	ld.global.u32 	%r172, [%rd43+44];
	st.shared.u32 	[%r158+44], %r172;
	ld.global.f64 	%fd51, [%rd45+88];
	st.shared.f64 	[%r161+88], %fd51;
	ld.global.u32 	%r173, [%rd43+48];
	st.shared.u32 	[%r158+48], %r173;
	ld.global.f64 	%fd52, [%rd45+96];
	st.shared.f64 	[%r161+96], %fd52;
	ld.global.u32 	%r174, [%rd43+52];
	st.shared.u32 	[%r158+52], %r174;
	ld.global.f64 	%fd53, [%rd45+104];
	st.shared.f64 	[%r161+104], %fd53;
	ld.global.u32 	%r175, [%rd43+56];
	st.shared.u32 	[%r158+56], %r175;
	ld.global.f64 	%fd54, [%rd45+112];
	st.shared.f64 	[%r161+112], %fd54;
	ld.global.u32 	%r176, [%rd43+60];
	st.shared.u32 	[%r158+60], %r176;
	ld.global.f64 	%fd55, [%rd45+120];
	st.shared.f64 	[%r161+120], %fd55;
	add.s32 	%r395, %r395, 16;
	setp.ne.s32 	%p12, %r395, %r397;
	@%p12 bra 	$L__BB0_15;
$L__BB0_16:
	setp.eq.s32 	%p13, %r13, 0;
	@%p13 bra 	$L__BB0_25;
	and.b32  	%r18, %r88, 7;
	setp.lt.u32 	%p14, %r13, 8;
	@%p14 bra 	$L__BB0_19;
	mul.wide.u32 	%rd46, %r397, 4;
	add.s64 	%rd47, %rd3, %rd46;
	ld.global.u32 	%r177, [%rd47];
	shl.b32 	%r178, %r397, 2;
	mov.u32 	%r179, _ZZ8SpaRyserPiS_PdiiS0_S0_E10sharedRows;
	add.s32 	%r180, %r179, %r178;
	st.shared.u32 	[%r180], %r177;
	mul.wide.u32 	%rd48, %r397, 8;
	add.s64 	%rd49, %rd2, %rd48;
	ld.global.f64 	%fd56, [%rd49];
	shl.b32 	%r181, %r397, 3;
	mov.u32 	%r182, _ZZ8SpaRyserPiS_PdiiS0_S0_E11sharedCvals;
	add.s32 	%r183, %r182, %r181;
	st.shared.f64 	[%r183], %fd56;
	ld.global.u32 	%r184, [%rd47+4];
	st.shared.u32 	[%r180+4], %r184;
	ld.global.f64 	%fd57, [%rd49+8];
	st.shared.f64 	[%r183+8], %fd57;
	ld.global.u32 	%r185, [%rd47+8];
	st.shared.u32 	[%r180+8], %r185;
	ld.global.f64 	%fd58, [%rd49+16];
	st.shared.f64 	[%r183+16], %fd58;
	ld.global.u32 	%r186, [%rd47+12];
	st.shared.u32 	[%r180+12], %r186;
	ld.global.f64 	%fd59, [%rd49+24];
	st.shared.f64 	[%r183+24], %fd59;
	ld.global.u32 	%r187, [%rd47+16];
	st.shared.u32 	[%r180+16], %r187;
	ld.global.f64 	%fd60, [%rd49+32];
	st.shared.f64 	[%r183+32], %fd60;
	ld.global.u32 	%r188, [%rd47+20];
	st.shared.u32 	[%r180+20], %r188;
	ld.global.f64 	%fd61, [%rd49+40];
	st.shared.f64 	[%r183+40], %fd61;
	ld.global.u32 	%r189, [%rd47+24];
	st.shared.u32 	[%r180+24], %r189;
	ld.global.f64 	%fd62, [%rd49+48];
	st.shared.f64 	[%r183+48], %fd62;
	ld.global.u32 	%r190, [%rd47+28];
	st.shared.u32 	[%r180+28], %r190;
	ld.global.f64 	%fd63, [%rd49+56];
	st.shared.f64 	[%r183+56], %fd63;
	add.s32 	%r397, %r397, 8;
$L__BB0_19:
	setp.eq.s32 	%p15, %r18, 0;
	@%p15 bra 	$L__BB0_25;
	and.b32  	%r21, %r88, 3;
	setp.lt.u32 	%p16, %r18, 4;
	@%p16 bra 	$L__BB0_22;
	mul.wide.u32 	%rd50, %r397, 4;
	add.s64 	%rd51, %rd3, %rd50;
	ld.global.u32 	%r191, [%rd51];
	shl.b32 	%r192, %r397, 2;
	mov.u32 	%r193, _ZZ8SpaRyserPiS_PdiiS0_S0_E10sharedRows;
	add.s32 	%r194, %r193, %r192;
	st.shared.u32 	[%r194], %r191;
	mul.wide.u32 	%rd52, %r397, 8;
	add.s64 	%rd53, %rd2, %rd52;
	ld.global.f64 	%fd64, [%rd53];
	shl.b32 	%r195, %r397, 3;
	mov.u32 	%r196, _ZZ8SpaRyserPiS_PdiiS0_S0_E11sharedCvals;
	add.s32 	%r197, %r196, %r195;
	st.shared.f64 	[%r197], %fd64;
	ld.global.u32 	%r198, [%rd51+4];
	st.shared.u32 	[%r194+4], %r198;
	ld.global.f64 	%fd65, [%rd53+8];
	st.shared.f64 	[%r197+8], %fd65;
	ld.global.u32 	%r199, [%rd51+8];
	st.shared.u32 	[%r194+8], %r199;
	ld.global.f64 	%fd66, [%rd53+16];
	st.shared.f64 	[%r197+16], %fd66;
	ld.global.u32 	%r200, [%rd51+12];
	st.shared.u32 	[%r194+12], %r200;
	ld.global.f64 	%fd67, [%rd53+24];
	st.shared.f64 	[%r197+24], %fd67;
	add.s32 	%r397, %r397, 4;
$L__BB0_22:
	setp.eq.s32 	%p17, %r21, 0;
	@%p17 bra 	$L__BB0_25;
	mov.b32 	%r400, 0;
	mov.u32 	%r204, _ZZ8SpaRyserPiS_PdiiS0_S0_E10sharedRows;
	mov.u32 	%r207, _ZZ8SpaRyserPiS_PdiiS0_S0_E11sharedCvals;
$L__BB0_24:
	.pragma "nounroll";
	mul.wide.u32 	%rd54, %r397, 4;
	add.s64 	%rd55, %rd3, %rd54;
	ld.global.u32 	%r202, [%rd55];
	shl.b32 	%r203, %r397, 2;
	add.s32 	%r205, %r204, %r203;
	st.shared.u32 	[%r205], %r202;
	mul.wide.u32 	%rd56, %r397, 8;
	add.s64 	%rd57, %rd2, %rd56;
	ld.global.f64 	%fd68, [%rd57];
	shl.b32 	%r206, %r397, 3;
	add.s32 	%r208, %r207, %r206;
	st.shared.f64 	[%r208], %fd68;
	add.s32 	%r397, %r397, 1;
	add.s32 	%r400, %r400, 1;
	setp.ne.s32 	%p18, %r400, %r21;
	@%p18 bra 	$L__BB0_24;
$L__BB0_25:
	mov.u32 	%r210, %ctaid.x;
	mad.lo.s32 	%r211, %r210, %r1, %r2;
	setp.lt.s32 	%p19, %r87, 1;
	bar.sync 	0;
	add.s32 	%r212, %r87, -1;
	mov.b64 	%rd58, -1;
	shl.b64 	%rd59, %rd58, %r212;
	not.b64 	%rd60, %rd59;
	mov.u32 	%r213, %nctaid.x;
	mul.lo.s32 	%r214, %r213, %r1;
	cvt.u64.u32 	%rd61, %r214;
	div.u64 	%rd62, %rd60, %rd61;
	cvt.s64.s32 	%rd5, %r211;
	mad.lo.s64 	%rd77, %rd5, %rd62, %rd5;
	add.s32 	%r215, %r211, 1;
	cvt.s64.s32 	%rd63, %r215;
	mad.lo.s64 	%rd64, %rd63, %rd62, %rd63;
	min.u64 	%rd7, %rd60, %rd64;
	shr.u64 	%rd65, %rd77, 1;
	xor.b64  	%rd76, %rd65, %rd77;
	mov.b32 	%r416, 0;
	mov.f64 	%fd177, 0d3FF0000000000000;
	@%p19 bra 	$L__BB0_54;
	mov.b32 	%r401, 0;
$L__BB0_27:
	shr.u64 	%rd66, %rd76, %r401;
	and.b64  	%rd67, %rd66, 1;
	setp.eq.b64 	%p20, %rd67, 1;
	not.pred 	%p21, %p20;
	@%p21 bra 	$L__BB0_40;
	shl.b32 	%r217, %r401, 2;
	add.s32 	%r219, %r151, %r217;
	ld.shared.u32 	%r404, [%r219];
	ld.shared.u32 	%r32, [%r219+4];
	setp.ge.s32 	%p22, %r404, %r32;
	@%p22 bra 	$L__BB0_40;
	add.s32 	%r220, %r404, 1;
	max.s32 	%r221, %r32, %r220;
	sub.s32 	%r33, %r221, %r404;
	and.b32  	%r34, %r33, 7;
	sub.s32 	%r222, %r404, %r221;
	setp.gt.u32 	%p23, %r222, -8;
	@%p23 bra 	$L__BB0_32;
	and.b32  	%r35, %r33, -8;
	mov.b32 	%r403, 0;
$L__BB0_31:
	.pragma "nounroll";
	shl.b32 	%r224, %r404, 3;
	mov.u32 	%r225, _ZZ8SpaRyserPiS_PdiiS0_S0_E11sharedCvals;
	add.s32 	%r226, %r225, %r224;
	ld.shared.f64 	%fd70, [%r226];
	shl.b32 	%r227, %r404, 2;
	mov.u32 	%r228, _ZZ8SpaRyserPiS_PdiiS0_S0_E10sharedRows;
	add.s32 	%r229, %r228, %r227;
	ld.shared.u32 	%r230, [%r229];
	mad.lo.s32 	%r231, %r230, %r1, %r2;
	shl.b32 	%r232, %r231, 2;
	mov.u32 	%r233, _ZZ8SpaRyserPiS_PdiiS0_S0_E3myX;
	add.s32 	%r234, %r233, %r232;
	ld.shared.f32 	%f19, [%r234];
	cvt.f64.f32 	%fd71, %f19;
	add.f64 	%fd72, %fd70, %fd71;
	cvt.rn.f32.f64 	%f20, %fd72;
	st.shared.f32 	[%r234], %f20;
	ld.shared.f64 	%fd73, [%r226+8];
	ld.shared.u32 	%r235, [%r229+4];
	mad.lo.s32 	%r236, %r235, %r1, %r2;
	shl.b32 	%r237, %r236, 2;
	add.s32 	%r238, %r233, %r237;
	ld.shared.f32 	%f21, [%r238];
	cvt.f64.f32 	%fd74, %f21;
	add.f64 	%fd75, %fd73, %fd74;
	cvt.rn.f32.f64 	%f22, %fd75;
	st.shared.f32 	[%r238], %f22;
	ld.shared.f64 	%fd76, [%r226+16];
	ld.shared.u32 	%r239, [%r229+8];
	mad.lo.s32 	%r240, %r239, %r1, %r2;
	shl.b32 	%r241, %r240, 2;
	add.s32 	%r242, %r233, %r241;
	ld.shared.f32 	%f23, [%r242];
	cvt.f64.f32 	%fd77, %f23;
	add.f64 	%fd78, %fd76, %fd77;
	cvt.rn.f32.f64 	%f24, %fd78;
	st.shared.f32 	[%r242], %f24;
	ld.shared.f64 	%fd79, [%r226+24];
	ld.shared.u32 	%r243, [%r229+12];
	mad.lo.s32 	%r244, %r243, %r1, %r2;
	shl.b32 	%r245, %r244, 2;
	add.s32 	%r246, %r233, %r245;
	ld.shared.f32 	%f25, [%r246];
	cvt.f64.f32 	%fd80, %f25;
	add.f64 	%fd81, %fd79, %fd80;
	cvt.rn.f32.f64 	%f26, %fd81;
	st.shared.f32 	[%r246], %f26;
	ld.shared.f64 	%fd82, [%r226+32];
	ld.shared.u32 	%r247, [%r229+16];
	mad.lo.s32 	%r248, %r247, %r1, %r2;
	shl.b32 	%r249, %r248, 2;
	add.s32 	%r250, %r233, %r249;
	ld.shared.f32 	%f27, [%r250];
	cvt.f64.f32 	%fd83, %f27;
	add.f64 	%fd84, %fd82, %fd83;
	cvt.rn.f32.f64 	%f28, %fd84;
	st.shared.f32 	[%r250], %f28;
	ld.shared.f64 	%fd85, [%r226+40];
	ld.shared.u32 	%r251, [%r229+20];
	mad.lo.s32 	%r252, %r251, %r1, %r2;
	shl.b32 	%r253, %r252, 2;
	add.s32 	%r254, %r233, %r253;
	ld.shared.f32 	%f29, [%r254];
	cvt.f64.f32 	%fd86, %f29;
	add.f64 	%fd87, %fd85, %fd86;
	cvt.rn.f32.f64 	%f30, %fd87;
	st.shared.f32 	[%r254], %f30;
	ld.shared.f64 	%fd88, [%r226+48];
	ld.shared.u32 	%r255, [%r229+24];
	mad.lo.s32 	%r256, %r255, %r1, %r2;
	shl.b32 	%r257, %r256, 2;
	add.s32 	%r258, %r233, %r257;
	ld.shared.f32 	%f31, [%r258];
	cvt.f64.f32 	%fd89, %f31;
	add.f64 	%fd90, %fd88, %fd89;
	cvt.rn.f32.f64 	%f32, %fd90;
	st.shared.f32 	[%r258], %f32;
	ld.shared.f64 	%fd91, [%r226+56];
	ld.shared.u32 	%r259, [%r229+28];
	mad.lo.s32 	%r260, %r259, %r1, %r2;
	shl.b32 	%r261, %r260, 2;
	add.s32 	%r262, %r233, %r261;
	ld.shared.f32 	%f33, [%r262];
	cvt.f64.f32 	%fd92, %f33;
	add.f64 	%fd93, %fd91, %fd92;
	cvt.rn.f32.f64 	%f34, %fd93;
	st.shared.f32 	[%r262], %f34;
	add.s32 	%r404, %r404, 8;
	add.s32 	%r403, %r403, 8;
	setp.ne.s32 	%p24, %r403, %r35;
	@%p24 bra 	$L__BB0_31;
$L__BB0_32:
	setp.eq.s32 	%p25, %r34, 0;
	@%p25 bra 	$L__BB0_40;
	and.b32  	%r41, %r33, 3;
	setp.lt.u32 	%p26, %r34, 4;
	@%p26 bra 	$L__BB0_35;
	shl.b32 	%r263, %r404, 3;
	mov.u32 	%r264, _ZZ8SpaRyserPiS_PdiiS0_S0_E11sharedCvals;
	add.s32 	%r265, %r264, %r263;
	ld.shared.f64 	%fd94, [%r265];
	shl.b32 	%r266, %r404, 2;
	mov.u32 	%r267, _ZZ8SpaRyserPiS_PdiiS0_S0_E10sharedRows;
	add.s32 	%r268, %r267, %r266;
	ld.shared.u32 	%r269, [%r268];
	mad.lo.s32 	%r270, %r269, %r1, %r2;
	shl.b32 	%r271, %r270, 2;
	mov.u32 	%r272, _ZZ8SpaRyserPiS_PdiiS0_S0_E3myX;
	add.s32 	%r273, %r272, %r271;
	ld.shared.f32 	%f35, [%r273];
	cvt.f64.f32 	%fd95, %f35;
	add.f64 	%fd96, %fd94, %fd95;
	cvt.rn.f32.f64 	%f36, %fd96;
	st.shared.f32 	[%r273], %f36;
	ld.shared.f64 	%fd97, [%r265+8];
	ld.shared.u32 	%r274, [%r268+4];
	mad.lo.s32 	%r275, %r274, %r1, %r2;
	shl.b32 	%r276, %r275, 2;
	add.s32 	%r277, %r272, %r276;
	ld.shared.f32 	%f37, [%r277];
	cvt.f64.f32 	%fd98, %f37;
	add.f64 	%fd99, %fd97, %fd98;
	cvt.rn.f32.f64 	%f38, %fd99;
	st.shared.f32 	[%r277], %f38;
	ld.shared.f64 	%fd100, [%r265+16];
	ld.shared.u32 	%r278, [%r268+8];
	mad.lo.s32 	%r279, %r278, %r1, %r2;
	shl.b32 	%r280, %r279, 2;
	add.s32 	%r281, %r272, %r280;
	ld.shared.f32 	%f39, [%r281];
	cvt.f64.f32 	%fd101, %f39;
	add.f64 	%fd102, %fd100, %fd101;
	cvt.rn.f32.f64 	%f40, %fd102;
	st.shared.f32 	[%r281], %f40;
	ld.shared.f64 	%fd103, [%r265+24];
	ld.shared.u32 	%r282, [%r268+12];
	mad.lo.s32 	%r283, %r282, %r1, %r2;
	shl.b32 	%r284, %r283, 2;
	add.s32 	%r285, %r272, %r284;
	ld.shared.f32 	%f41, [%r285];
	cvt.f64.f32 	%fd104, %f41;
	add.f64 	%fd105, %fd103, %fd104;
	cvt.rn.f32.f64 	%f42, %fd105;
	st.shared.f32 	[%r285], %f42;
	add.s32 	%r404, %r404, 4;
$L__BB0_35:
	setp.eq.s32 	%p27, %r41, 0;
	@%p27 bra 	$L__BB0_40;
	setp.eq.s32 	%p28, %r41, 1;
	@%p28 bra 	$L__BB0_38;
	shl.b32 	%r286, %r404, 3;
	mov.u32 	%r287, _ZZ8SpaRyserPiS_PdiiS0_S0_E11sharedCvals;
	add.s32 	%r288, %r287, %r286;
	ld.shared.f64 	%fd106, [%r288];
	shl.b32 	%r289, %r404, 2;
	mov.u32 	%r290, _ZZ8SpaRyserPiS_PdiiS0_S0_E10sharedRows;
	add.s32 	%r291, %r290, %r289;
	ld.shared.u32 	%r292, [%r291];
	mad.lo.s32 	%r293, %r292, %r1, %r2;
	shl.b32 	%r294, %r293, 2;
	mov.u32 	%r295, _ZZ8SpaRyserPiS_PdiiS0_S0_E3myX;
	add.s32 	%r296, %r295, %r294;
	ld.shared.f32 	%f43, [%r296];
	cvt.f64.f32 	%fd107, %f43;
	add.f64 	%fd108, %fd106, %fd107;
	cvt.rn.f32.f64 	%f44, %fd108;
	st.shared.f32 	[%r296], %f44;
	ld.shared.f64 	%fd109, [%r288+8];
	ld.shared.u32 	%r297, [%r291+4];
	mad.lo.s32 	%r298, %r297, %r1, %r2;
	shl.b32 	%r299, %r298, 2;
	add.s32 	%r300, %r295, %r299;
	ld.shared.f32 	%f45, [%r300];
	cvt.f64.f32 	%fd110, %f45;
	add.f64 	%fd111, %fd109, %fd110;
	cvt.rn.f32.f64 	%f46, %fd111;
	st.shared.f32 	[%r300], %f46;
	add.s32 	%r404, %r404, 2;
$L__BB0_38:
	and.b32  	%r301, %r33, 1;
	setp.eq.b32 	%p29, %r301, 1;
	not.pred 	%p30, %p29;
	@%p30 bra 	$L__BB0_40;
	shl.b32 	%r302, %r404, 3;
	mov.u32 	%r303, _ZZ8SpaRyserPiS_PdiiS0_S0_E11sharedCvals;
	add.s32 	%r304, %r303, %r302;
	ld.shared.f64 	%fd112, [%r304];
	shl.b32 	%r305, %r404, 2;
	mov.u32 	%r306, _ZZ8SpaRyserPiS_PdiiS0_S0_E10sharedRows;
	add.s32 	%r307, %r306, %r305;
	ld.shared.u32 	%r308, [%r307];
	mad.lo.s32 	%r309, %r308, %r1, %r2;
	shl.b32 	%r310, %r309, 2;
	mov.u32 	%r311, _ZZ8SpaRyserPiS_PdiiS0_S0_E3myX;
	add.s32 	%r312, %r311, %r310;
	ld.shared.f32 	%f47, [%r312];
	cvt.f64.f32 	%fd113, %f47;
	add.f64 	%fd114, %fd112, %fd113;
	cvt.rn.f32.f64 	%f48, %fd114;
	st.shared.f32 	[%r312], %f48;
$L__BB0_40:
	add.s32 	%r401, %r401, 1;
	setp.eq.s32 	%p31, %r401, %r87;
	@%p31 bra 	$L__BB0_41;
	bra.uni 	$L__BB0_27;
$L__BB0_41:
	and.b32  	%r28, %r87, 7;
	setp.lt.u32 	%p32, %r87, 8;
	mov.f64 	%fd177, 0d3FF0000000000000;
	mov.b32 	%r408, 0;
	mov.u32 	%r416, %r408;
	@%p32 bra 	$L__BB0_44;
	and.b32  	%r408, %r87, 2147483640;
	mov.f64 	%fd177, 0d3FF0000000000000;
	mov.b32 	%r417, 0;
	mov.u32 	%r318, _ZZ8SpaRyserPiS_PdiiS0_S0_E3myX;
	mov.u32 	%r416, %r417;
$L__BB0_43:
	.pragma "nounroll";
	mad.lo.s32 	%r316, %r417, %r1, %r2;
	shl.b32 	%r317, %r316, 2;
	add.s32 	%r319, %r318, %r317;
	ld.shared.f32 	%f49, [%r319];
	setp.eq.f32 	%p33, %f49, 0f00000000;
	cvt.f64.f32 	%fd118, %f49;
	mul.f64 	%fd119, %fd177, %fd118;
	selp.f64 	%fd120, %fd177, %fd119, %p33;
	selp.u32 	%r320, 1, 0, %p33;
	add.s32 	%r321, %r416, %r320;
	shl.b32 	%r322, %r1, 2;
	add.s32 	%r323, %r319, %r322;
	ld.shared.f32 	%f50, [%r323];
	setp.eq.f32 	%p34, %f50, 0f00000000;
	cvt.f64.f32 	%fd121, %f50;
	mul.f64 	%fd122, %fd120, %fd121;
	selp.f64 	%fd123, %fd120, %fd122, %p34;
	selp.u32 	%r324, 1, 0, %p34;
	add.s32 	%r325, %r321, %r324;
	add.s32 	%r326, %r323, %r322;
	ld.shared.f32 	%f51, [%r326];
	setp.eq.f32 	%p35, %f51, 0f00000000;
	cvt.f64.f32 	%fd124, %f51;
	mul.f64 	%fd125, %fd123, %fd124;
	selp.f64 	%fd126, %fd123, %fd125, %p35;
	selp.u32 	%r327, 1, 0, %p35;
	add.s32 	%r328, %r325, %r327;
	add.s32 	%r329, %r326, %r322;
	ld.shared.f32 	%f52, [%r329];
	setp.eq.f32 	%p36, %f52, 0f00000000;
	cvt.f64.f32 	%fd127, %f52;
	mul.f64 	%fd128, %fd126, %fd127;
	selp.f64 	%fd129, %fd126, %fd128, %p36;
	selp.u32 	%r330, 1, 0, %p36;
	add.s32 	%r331, %r328, %r330;
	add.s32 	%r332, %r329, %r322;
	ld.shared.f32 	%f53, [%r332];
	setp.eq.f32 	%p37, %f53, 0f00000000;
	cvt.f64.f32 	%fd130, %f53;
	mul.f64 	%fd131, %fd129, %fd130;
	selp.f64 	%fd132, %fd129, %fd131, %p37;
	selp.u32 	%r333, 1, 0, %p37;
	add.s32 	%r334, %r331, %r333;
	add.s32 	%r335, %r332, %r322;
	ld.shared.f32 	%f54, [%r335];
	setp.eq.f32 	%p38, %f54, 0f00000000;
	cvt.f64.f32 	%fd133, %f54;
	mul.f64 	%fd134, %fd132, %fd133;
	selp.f64 	%fd135, %fd132, %fd134, %p38;
	selp.u32 	%r336, 1, 0, %p38;
	add.s32 	%r337, %r334, %r336;
	add.s32 	%r338, %r335, %r322;
	ld.shared.f32 	%f55, [%r338];
	setp.eq.f32 	%p39, %f55, 0f00000000;
	cvt.f64.f32 	%fd136, %f55;
	mul.f64 	%fd137, %fd135, %fd136;
	selp.f64 	%fd138, %fd135, %fd137, %p39;
	selp.u32 	%r339, 1, 0, %p39;
	add.s32 	%r340, %r337, %r339;
	add.s32 	%r341, %r338, %r322;
	ld.shared.f32 	%f56, [%r341];
	setp.eq.f32 	%p40, %f56, 0f00000000;
	cvt.f64.f32 	%fd139, %f56;
	mul.f64 	%fd140, %fd138, %fd139;
	selp.f64 	%fd177, %fd138, %fd140, %p40;
	selp.u32 	%r342, 1, 0, %p40;
	add.s32 	%r416, %r340, %r342;
	add.s32 	%r417, %r417, 8;
	setp.eq.s32 	%p41, %r417, %r408;
	@%p41 bra 	$L__BB0_44;
	bra.uni 	$L__BB0_43;
$L__BB0_44:
	setp.eq.s32 	%p42, %r28, 0;
	@%p42 bra 	$L__BB0_54;
	and.b32  	%r50, %r87, 3;
	setp.lt.u32 	%p43, %r28, 4;
	@%p43 bra 	$L__BB0_47;
	mad.lo.s32 	%r344, %r408, %r1, %r2;
	shl.b32 	%r345, %r344, 2;
	mov.u32 	%r346, _ZZ8SpaRyserPiS_PdiiS0_S0_E3myX;
	add.s32 	%r347, %r346, %r345;
	ld.shared.f32 	%f57, [%r347];
	setp.eq.f32 	%p44, %f57, 0f00000000;
	cvt.f64.f32 	%fd142, %f57;
	mul.f64 	%fd143, %fd177, %fd142;
	selp.f64 	%fd144, %fd177, %fd143, %p44;
	selp.u32 	%r348, 1, 0, %p44;
	add.s32 	%r349, %r416, %r348;
	shl.b32 	%r350, %r1, 2;
	add.s32 	%r351, %r347, %r350;
	ld.shared.f32 	%f58, [%r351];
	setp.eq.f32 	%p45, %f58, 0f00000000;
	cvt.f64.f32 	%fd145, %f58;
	mul.f64 	%fd146, %fd144, %fd145;
	selp.f64 	%fd147, %fd144, %fd146, %p45;
	selp.u32 	%r352, 1, 0, %p45;
	add.s32 	%r353, %r349, %r352;
	add.s32 	%r354, %r351, %r350;
	ld.shared.f32 	%f59, [%r354];
	setp.eq.f32 	%p46, %f59, 0f00000000;
	cvt.f64.f32 	%fd148, %f59;
	mul.f64 	%fd149, %fd147, %fd148;
	selp.f64 	%fd150, %fd147, %fd149, %p46;
	selp.u32 	%r355, 1, 0, %p46;
	add.s32 	%r356, %r353, %r355;
	add.s32 	%r357, %r354, %r350;
	ld.shared.f32 	%f60, [%r357];
	setp.eq.f32 	%p47, %f60, 0f00000000;
	cvt.f64.f32 	%fd151, %f60;
	mul.f64 	%fd152, %fd150, %fd151;
	selp.f64 	%fd177, %fd150, %fd152, %p47;
	selp.u32 	%r358, 1, 0, %p47;
	add.s32 	%r416, %r356, %r358;
	add.s32 	%r408, %r408, 4;
$L__BB0_47:
	setp.eq.s32 	%p48, %r50, 0;
	@%p48 bra 	$L__BB0_54;
	setp.eq.s32 	%p49, %r50, 1;
	@%p49 bra 	$L__BB0_50;
	mad.lo.s32 	%r360, %r408, %r1, %r2;
	shl.b32 	%r361, %r360, 2;
	mov.u32 	%r362, _ZZ8SpaRyserPiS_PdiiS0_S0_E3myX;
	add.s32 	%r363, %r362, %r361;
	ld.shared.f32 	%f61, [%r363];
	setp.eq.f32 	%p50, %f61, 0f00000000;
	cvt.f64.f32 	%fd154, %f61;
	mul.f64 	%fd155, %fd177, %fd154;
	selp.f64 	%fd156, %fd177, %fd155, %p50;
	selp.u32 	%r364, 1, 0, %p50;
	add.s32 	%r365, %r416, %r364;
	shl.b32 	%r366, %r1, 2;
	add.s32 	%r367, %r363, %r366;
	ld.shared.f32 	%f62, [%r367];
	setp.eq.f32 	%p51, %f62, 0f00000000;
	cvt.f64.f32 	%fd157, %f62;
	mul.f64 	%fd158, %fd156, %fd157;
	selp.f64 	%fd177, %fd156, %fd158, %p51;
	selp.u32 	%r368, 1, 0, %p51;
	add.s32 	%r416, %r365, %r368;
	add.s32 	%r408, %r408, 2;
$L__BB0_50:
	and.b32  	%r369, %r87, 1;
	setp.eq.b32 	%p52, %r369, 1;
	not.pred 	%p53, %p52;
	@%p53 bra 	$L__BB0_54;
	mad.lo.s32 	%r370, %r408, %r1, %r2;
	shl.b32 	%r371, %r370, 2;
	mov.u32 	%r372, _ZZ8SpaRyserPiS_PdiiS0_S0_E3myX;
	add.s32 	%r373, %r372, %r371;
	ld.shared.f32 	%f1, [%r373];
	setp.neu.f32 	%p54, %f1, 0f00000000;
	@%p54 bra 	$L__BB0_53;
	add.s32 	%r416, %r416, 1;
	bra.uni 	$L__BB0_54;
$L__BB0_53:
	cvt.f64.f32 	%fd159, %f1;
	mul.f64 	%fd177, %fd177, %fd159;
$L__BB0_54:
	add.s64 	%rd75, %rd77, 1;
	setp.gt.u64 	%p55, %rd75, %rd7;
	mov.f64 	%fd184, 0d0000000000000000;
	@%p55 bra 	$L__BB0_70;
	mov.f64 	%fd184, 0d0000000000000000;
$L__BB0_56:
	mov.u64 	%rd10, %rd75;
	shr.u64 	%rd69, %rd10, 1;
	xor.b64  	%rd13, %rd69, %rd10;
	xor.b64  	%rd14, %rd13, %rd76;
	setp.lt.u64 	%p56, %rd14, 2;
	mov.b32 	%r421, 0;
	mov.b64 	%rd79, 1;
	@%p56 bra 	$L__BB0_59;
	mov.b64 	%rd79, 1;
	mov.b32 	%r421, 0;
$L__BB0_58:
	shl.b64 	%rd79, %rd79, 1;
	add.s32 	%r421, %r421, 1;
	setp.lt.u64 	%p57, %rd79, %rd14;
	@%p57 bra 	$L__BB0_58;
$L__BB0_59:
	and.b64  	%rd71, %rd79, %rd13;
	setp.eq.s64 	%p58, %rd71, 0;
	selp.f64 	%fd15, 0dBFF0000000000000, 0d3FF0000000000000, %p58;
	shl.b32 	%r376, %r421, 2;
	add.s32 	%r378, %r151, %r376;
	ld.shared.u32 	%r424, [%r378];
	ld.shared.u32 	%r72, [%r378+4];
	setp.ge.s32 	%p59, %r424, %r72;
	@%p59 bra 	$L__BB0_67;
	shl.b32 	%r379, %r424, 3;
	mov.u32 	%r380, _ZZ8SpaRyserPiS_PdiiS0_S0_E11sharedCvals;
	add.s32 	%r423, %r380, %r379;
	shl.b32 	%r381, %r424, 2;
	mov.u32 	%r382, _ZZ8SpaRyserPiS_PdiiS0_S0_E10sharedRows;
	add.s32 	%r422, %r382, %r381;
$L__BB0_61:
	ld.shared.u32 	%r383, [%r422];
	mad.lo.s32 	%r384, %r383, %r1, %r2;
	shl.b32 	%r385, %r384, 2;
	mov.u32 	%r386, _ZZ8SpaRyserPiS_PdiiS0_S0_E3myX;
	add.s32 	%r79, %r386, %r385;
	ld.shared.f32 	%f2, [%r79];
	setp.neu.f32 	%p60, %f2, 0f00000000;
	@%p60 bra 	$L__BB0_63;
	add.s32 	%r416, %r416, -1;
	ld.shared.f64 	%fd166, [%r423];
	cvt.f64.f32 	%fd167, %f2;
	fma.rn.f64 	%fd168, %fd15, %fd166, %fd167;
	cvt.rn.f32.f64 	%f63, %fd168;
	st.shared.f32 	[%r79], %f63;
	cvt.f64.f32 	%fd169, %f63;
	mul.f64 	%fd177, %fd177, %fd169;
	bra.uni 	$L__BB0_66;
$L__BB0_63:
	cvt.f64.f32 	%fd162, %f2;
	div.rn.f64 	%fd177, %fd177, %fd162;
	ld.shared.f64 	%fd163, [%r423];
	fma.rn.f64 	%fd164, %fd15, %fd163, %fd162;
	cvt.rn.f32.f64 	%f3, %fd164;
	st.shared.f32 	[%r79], %f3;
	setp.neu.f32 	%p61, %f3, 0f00000000;
	@%p61 bra 	$L__BB0_65;
	add.s32 	%r416, %r416, 1;
	bra.uni 	$L__BB0_66;
$L__BB0_65:
	cvt.f64.f32 	%fd165, %f3;
	mul.f64 	%fd177, %fd177, %fd165;
$L__BB0_66:
	add.s32 	%r424, %r424, 1;
	add.s32 	%r423, %r423, 8;
	add.s32 	%r422, %r422, 4;
	setp.lt.s32 	%p62, %r424, %r72;
	@%p62 bra 	$L__BB0_61;
$L__BB0_67:
	setp.ne.s32 	%p63, %r416, 0;
	@%p63 bra 	$L__BB0_69;
	cvt.u32.u64 	%r387, %rd77;
	shl.b32 	%r388, %r387, 1;
	and.b32  	%r389, %r388, 2;
	add.s32 	%r390, %r389, -1;
	cvt.rn.f64.s32 	%fd170, %r390;
	fma.rn.f64 	%fd184, %fd177, %fd170, %fd184;
$L__BB0_69:
	add.s64 	%rd75, %rd10, 1;
	setp.lt.u64 	%p64, %rd10, %rd7;
	mov.u64 	%rd76, %rd13;
	mov.u64 	%rd77, %rd10;
	@%p64 bra 	$L__BB0_56;
$L__BB0_70:
	cvta.to.global.u64 	%rd72, %rd19;
	shl.b64 	%rd73, %rd5, 3;
	add.s64 	%rd74, %rd72, %rd73;
	st.global.f64 	[%rd74], %fd184;
	ret;

}
	// .globl	_Z7SkipPerPiS_PdS_S_iiS0_S0_
.visible .entry _Z7SkipPerPiS_PdS_S_iiS0_S0_(
	.param .u64 .ptr .align 1 _Z7SkipPerPiS_PdS_S_iiS0_S0__param_0,
	.param .u64 .ptr .align 1 _Z7SkipPerPiS_PdS_S_iiS0_S0__param_1,
	.param .u64 .ptr .align 1 _Z7SkipPerPiS_PdS_S_iiS0_S0__param_2,
	.param .u64 .ptr .align 1 _Z7SkipPerPiS_PdS_S_iiS0_S0__param_3,
	.param .u64 .ptr .align 1 _Z7SkipPerPiS_PdS_S_iiS0_S0__param_4,
	.param .u32 _Z7SkipPerPiS_PdS_S_iiS0_S0__param_5,
	.param .u32 _Z7SkipPerPiS_PdS_S_iiS0_S0__param_6,
	.param .u64 .ptr .align 1 _Z7SkipPerPiS_PdS_S_iiS0_S0__param_7,
	.param .u64 .ptr .align 1 _Z7SkipPerPiS_PdS_S_iiS0_S0__param_8
)
{
	.reg .pred 	%p<63>;
	.reg .b16 	%rs<8>;
	.reg .b32 	%r<462>;
	.reg .b32 	%f<62>;
	.reg .b64 	%rd<252>;
	.reg .b64 	%fd<156>;
	// demoted variable
	.shared .align 4 .b8 _ZZ7SkipPerPiS_PdS_S_iiS0_S0_E11sharedCptrs[160];
	// demoted variable
	.shared .align 4 .b8 _ZZ7SkipPerPiS_PdS_S_iiS0_S0_E10sharedRows[1600];
	// demoted variable
	.shared .align 4 .b8 _ZZ7SkipPerPiS_PdS_S_iiS0_S0_E11sharedRptrs[160];
	// demoted variable
	.shared .align 4 .b8 _ZZ7SkipPerPiS_PdS_S_iiS0_S0_E10sharedCols[1600];
	// demoted variable
	.shared .align 8 .b8 _ZZ7SkipPerPiS_PdS_S_iiS0_S0_E11sharedCvals[3200];
	// demoted variable
	.shared .align 4 .b8 _ZZ7SkipPerPiS_PdS_S_iiS0_S0_E3myX[40960];
	ld.param.u64 	%rd69, [_Z7SkipPerPiS_PdS_S_iiS0_S0__param_0];
	ld.param.u64 	%rd70, [_Z7SkipPerPiS_PdS_S_iiS0_S0__param_1];
	ld.param.u64 	%rd71, [_Z7SkipPerPiS_PdS_S_iiS0_S0__param_2];
	ld.param.u64 	%rd72, [_Z7SkipPerPiS_PdS_S_iiS0_S0__param_3];
	ld.param.u64 	%rd73, [_Z7SkipPerPiS_PdS_S_iiS0_S0__param_4];
	ld.param.u32 	%r71, [_Z7SkipPerPiS_PdS_S_iiS0_S0__param_5];
	ld.param.u32 	%r72, [_Z7SkipPerPiS_PdS_S_iiS0_S0__param_6];
	ld.param.u64 	%rd74, [_Z7SkipPerPiS_PdS_S_iiS0_S0__param_7];
	cvta.to.global.u64 	%rd1, %rd74;
	cvta.to.global.u64 	%rd2, %rd73;
	cvta.to.global.u64 	%rd3, %rd71;
	cvta.to.global.u64 	%rd4, %rd70;
	cvta.to.global.u64 	%rd5, %rd72;
	cvta.to.global.u64 	%rd6, %rd69;
	mov.u32 	%r1, %ntid.x;
	mov.u32 	%r2, %tid.x;
	setp.lt.s32 	%p1, %r71, 1;
	@%p1 bra 	$L__BB1_12;
	and.b32  	%r3, %r71, 7;
	setp.lt.u32 	%p2, %r71, 8;
	mov.b32 	%r439, 0;
	@%p2 bra 	$L__BB1_4;
	mov.b32 	%r437, 0;
	mov.u32 	%r77, _ZZ7SkipPerPiS_PdS_S_iiS0_S0_E3myX;
	mov.u32 	%r81, _ZZ7SkipPerPiS_PdS_S_iiS0_S0_E11sharedRptrs;
$L__BB1_3:
	.pragma "nounroll";
	mul.wide.u32 	%rd75, %r437, 8;
	add.s64 	%rd76, %rd1, %rd75;
	ld.global.f64 	%fd23, [%rd76];
	cvt.rn.f32.f64 	%f1, %fd23;
	mad.lo.s32 	%r75, %r437, %r1, %r2;
	shl.b32 	%r76, %r75, 2;
	add.s32 	%r78, %r77, %r76;
	st.shared.f32 	[%r78], %f1;
	mul.wide.u32 	%rd77, %r437, 4;
	add.s64 	%rd78, %rd5, %rd77;
	ld.global.u32 	%r79, [%rd78];
	shl.b32 	%r80, %r437, 2;
	add.s32 	%r82, %r81, %r80;
	st.shared.u32 	[%r82], %r79;
	add.s64 	%rd79, %rd6, %rd77;
	ld.global.u32 	%r83, [%rd79];
	mov.u32 	%r84, _ZZ7SkipPerPiS_PdS_S_iiS0_S0_E11sharedCptrs;
	add.s32 	%r85, %r84, %r80;
	st.shared.u32 	[%r85], %r83;
	ld.global.f64 	%fd24, [%rd76+8];
	cvt.rn.f32.f64 	%f2, %fd24;
	shl.b32 	%r86, %r1, 2;
	add.s32 	%r87, %r78, %r86;
	st.shared.f32 	[%r87], %f2;
	ld.global.u32 	%r88, [%rd78+4];
	st.shared.u32 	[%r82+4], %r88;
	ld.global.u32 	%r89, [%rd79+4];
	st.shared.u32 	[%r85+4], %r89;
	ld.global.f64 	%fd25, [%rd76+16];
	cvt.rn.f32.f64 	%f3, %fd25;
	add.s32 	%r90, %r87, %r86;
	st.shared.f32 	[%r90], %f3;
	ld.global.u32 	%r91, [%rd78+8];
	st.shared.u32 	[%r82+8], %r91;
	ld.global.u32 	%r92, [%rd79+8];
	st.shared.u32 	[%r85+8], %r92;
	ld.global.f64 	%fd26, [%rd76+24];
	cvt.rn.f32.f64 	%f4, %fd26;
	add.s32 	%r93, %r90, %r86;
	st.shared.f32 	[%r93], %f4;
	ld.global.u32 	%r94, [%rd78+12];
	st.shared.u32 	[%r82+12], %r94;
	ld.global.u32 	%r95, [%rd79+12];
	st.shared.u32 	[%r85+12], %r95;
	ld.global.f64 	%fd27, [%rd76+32];
	cvt.rn.f32.f64 	%f5, %fd27;
	add.s32 	%r96, %r93, %r86;
	st.shared.f32 	[%r96], %f5;
	ld.global.u32 	%r97, [%rd78+16];
	st.shared.u32 	[%r82+16], %r97;
	ld.global.u32 	%r98, [%rd79+16];
	st.shared.u32 	[%r85+16], %r98;
	ld.global.f64 	%fd28, [%rd76+40];
	cvt.rn.f32.f64 	%f6, %fd28;
	add.s32 	%r99, %r96, %r86;
	st.shared.f32 	[%r99], %f6;
	ld.global.u32 	%r100, [%rd78+20];
	st.shared.u32 	[%r82+20], %r100;
	ld.global.u32 	%r101, [%rd79+20];
	st.shared.u32 	[%r85+20], %r101;
	ld.global.f64 	%fd29, [%rd76+48];
	cvt.rn.f32.f64 	%f7, %fd29;
	add.s32 	%r102, %r99, %r86;
	st.shared.f32 	[%r102], %f7;
	ld.global.u32 	%r103, [%rd78+24];
	st.shared.u32 	[%r82+24], %r103;
	ld.global.u32 	%r104, [%rd79+24];
	st.shared.u32 	[%r85+24], %r104;
	ld.global.f64 	%fd30, [%rd76+56];
	cvt.rn.f32.f64 	%f8, %fd30;
	add.s32 	%r105, %r102, %r86;
	st.shared.f32 	[%r105], %f8;
	ld.global.u32 	%r106, [%rd78+28];
	st.shared.u32 	[%r82+28], %r106;
	ld.global.u32 	%r107, [%rd79+28];
	st.shared.u32 	[%r85+28], %r107;
	add.s32 	%r437, %r437, 8;
	and.b32  	%r439, %r71, 2147483640;
	setp.ne.s32 	%p3, %r437, %r439;
	@%p3 bra 	$L__BB1_3;
$L__BB1_4:
	setp.eq.s32 	%p4, %r3, 0;
	@%p4 bra 	$L__BB1_12;
	and.b32  	%r8, %r71, 3;
	setp.lt.u32 	%p5, %r3, 4;
	@%p5 bra 	$L__BB1_7;
	mul.wide.u32 	%rd80, %r439, 8;
	add.s64 	%rd81, %rd1, %rd80;
	ld.global.f64 	%fd31, [%rd81];
	cvt.rn.f32.f64 	%f9, %fd31;
	mad.lo.s32 	%r108, %r439, %r1, %r2;
	shl.b32 	%r109, %r108, 2;
	mov.u32 	%r110, _ZZ7SkipPerPiS_PdS_S_iiS0_S0_E3myX;
	add.s32 	%r111, %r110, %r109;
	st.shared.f32 	[%r111], %f9;
	mul.wide.u32 	%rd82, %r439, 4;
	add.s64 	%rd83, %rd5, %rd82;
	ld.global.u32 	%r112, [%rd83];
	shl.b32 	%r113, %r439, 2;
	mov.u32 	%r114, _ZZ7SkipPerPiS_PdS_S_iiS0_S0_E11sharedRptrs;
	add.s32 	%r115, %r114, %r113;
	st.shared.u32 	[%r115], %r112;
	add.s64 	%rd84, %rd6, %rd82;
	ld.global.u32 	%r116, [%rd84];
	mov.u32 	%r117, _ZZ7SkipPerPiS_PdS_S_iiS0_S0_E11sharedCptrs;
	add.s32 	%r118, %r117, %r113;
	st.shared.u32 	[%r118], %r116;
	ld.global.f64 	%fd32, [%rd81+8];
	cvt.rn.f32.f64 	%f10, %fd32;
	shl.b32 	%r119, %r1, 2;
	add.s32 	%r120, %r111, %r119;
	st.shared.f32 	[%r120], %f10;
	ld.global.u32 	%r121, [%rd83+4];
	st.shared.u32 	[%r115+4], %r121;
	ld.global.u32 	%r122, [%rd84+4];
	st.shared.u32 	[%r118+4], %r122;
	ld.global.f64 	%fd33, [%rd81+16];
	cvt.rn.f32.f64 	%f11, %fd33;
	add.s32 	%r123, %r120, %r119;
	st.shared.f32 	[%r123], %f11;
	ld.global.u32 	%r124, [%rd83+8];
	st.shared.u32 	[%r115+8], %r124;
	ld.global.u32 	%r125, [%rd84+8];
	st.shared.u32 	[%r118+8], %r125;
	ld.global.f64 	%fd34, [%rd81+24];
	cvt.rn.f32.f64 	%f12, %fd34;
	add.s32 	%r126, %r123, %r119;
	st.shared.f32 	[%r126], %f12;
	ld.global.u32 	%r127, [%rd83+12];
	st.shared.u32 	[%r115+12], %r127;
	ld.global.u32 	%r128, [%rd84+12];
	st.shared.u32 	[%r118+12], %r128;
	add.s32 	%r439, %r439, 4;
$L__BB1_7:
	setp.eq.s32 	%p6, %r8, 0;
	@%p6 bra 	$L__BB1_12;
	setp.eq.s32 	%p7, %r8, 1;
	@%p7 bra 	$L__BB1_10;
	mul.wide.u32 	%rd85, %r439, 8;
	add.s64 	%rd86, %rd1, %rd85;
	ld.global.f64 	%fd35, [%rd86];
	cvt.rn.f32.f64 	%f13, %fd35;
	mad.lo.s32 	%r129, %r439, %r1, %r2;
	shl.b32 	%r130, %r129, 2;
	mov.u32 	%r131, _ZZ7SkipPerPiS_PdS_S_iiS0_S0_E3myX;
	add.s32 	%r132, %r131, %r130;
	st.shared.f32 	[%r132], %f13;
	mul.wide.u32 	%rd87, %r439, 4;
	add.s64 	%rd88, %rd5, %rd87;
	ld.global.u32 	%r133, [%rd88];
	shl.b32 	%r134, %r439, 2;
	mov.u32 	%r135, _ZZ7SkipPerPiS_PdS_S_iiS0_S0_E11sharedRptrs;
	add.s32 	%r136, %r135, %r134;
	st.shared.u32 	[%r136], %r133;
	add.s64 	%rd89, %rd6, %rd87;
	ld.global.u32 	%r137, [%rd89];
	mov.u32 	%r138, _ZZ7SkipPerPiS_PdS_S_iiS0_S0_E11sharedCptrs;
	add.s32 	%r139, %r138, %r134;
	st.shared.u32 	[%r139], %r137;
	ld.global.f64 	%fd36, [%rd86+8];
	cvt.rn.f32.f64 	%f14, %fd36;
	shl.b32 	%r140, %r1, 2;
	add.s32 	%r141, %r132, %r140;
	st.shared.f32 	[%r141], %f14;
	ld.global.u32 	%r142, [%rd88+4];
	st.shared.u32 	[%r136+4], %r142;
	ld.global.u32 	%r143, [%rd89+4];
	st.shared.u32 	[%r139+4], %r143;
	add.s32 	%r439, %r439, 2;
$L__BB1_10:
	and.b32  	%r144, %r71, 1;
	setp.eq.b32 	%p8, %r144, 1;
	not.pred 	%p9, %p8;
	@%p9 bra 	$L__BB1_12;
	mul.wide.u32 	%rd90, %r439, 8;
	add.s64 	%rd91, %rd1, %rd90;
	ld.global.f64 	%fd37, [%rd91];
	cvt.rn.f32.f64 	%f15, %fd37;
	mad.lo.s32 	%r145, %r439, %r1, %r2;
	shl.b32 	%r146, %r145, 2;
	mov.u32 	%r147, _ZZ7SkipPerPiS_PdS_S_iiS0_S0_E3myX;
	add.s32 	%r148, %r147, %r146;
	st.shared.f32 	[%r148], %f15;
	mul.wide.u32 	%rd92, %r439, 4;
	add.s64 	%rd93, %rd5, %rd92;
	ld.global.u32 	%r149, [%rd93];
	shl.b32 	%r150, %r439, 2;
	mov.u32 	%r151, _ZZ7SkipPerPiS_PdS_S_iiS0_S0_E11sharedRptrs;
	add.s32 	%r152, %r151, %r150;
	st.shared.u32 	[%r152], %r149;
	add.s64 	%rd94, %rd6, %rd92;
	ld.global.u32 	%r153, [%rd94];
	mov.u32 	%r154, _ZZ7SkipPerPiS_PdS_S_iiS0_S0_E11sharedCptrs;
	add.s32 	%r155, %r154, %r150;
	st.shared.u32 	[%r155], %r153;
$L__BB1_12:
	mul.wide.s32 	%rd95, %r71, 4;
	add.s64 	%rd96, %rd6, %rd95;
	ld.global.u32 	%r156, [%rd96];
	shl.b32 	%r157, %r71, 2;
	mov.u32 	%r158, _ZZ7SkipPerPiS_PdS_S_iiS0_S0_E11sharedCptrs;
	add.s32 	%r159, %r158, %r157;
	st.shared.u32 	[%r159], %r156;
	add.s64 	%rd97, %rd5, %rd95;
	ld.global.u32 	%r160, [%rd97];
	mov.u32 	%r161, _ZZ7SkipPerPiS_PdS_S_iiS0_S0_E11sharedRptrs;
	add.s32 	%r162, %r161, %r157;
	st.shared.u32 	[%r162], %r160;
	setp.lt.s32 	%p10, %r72, 1;
	@%p10 bra 	$L__BB1_24;
	and.b32  	%r13, %r72, 7;
	setp.lt.u32 	%p11, %r72, 8;
	mov.b32 	%r443, 0;
	@%p11 bra 	$L__BB1_16;
	and.b32  	%r443, %r72, 2147483640;
	mov.b32 	%r441, 0;
	mov.u32 	%r167, _ZZ7SkipPerPiS_PdS_S_iiS0_S0_E10sharedRows;
$L__BB1_15:
	.pragma "nounroll";
	mul.wide.u32 	%rd98, %r441, 4;
	add.s64 	%rd99, %rd4, %rd98;
	ld.global.u32 	%r165, [%rd99];
	shl.b32 	%r166, %r441, 2;
	add.s32 	%r168, %r167, %r166;
	st.shared.u32 	[%r168], %r165;
	mul.wide.u32 	%rd100, %r441, 8;
	add.s64 	%rd101, %rd3, %rd100;
	ld.global.f64 	%fd38, [%rd101];
	shl.b32 	%r169, %r441, 3;
	mov.u32 	%r170, _ZZ7SkipPerPiS_PdS_S_iiS0_S0_E11sharedCvals;
	add.s32 	%r171, %r170, %r169;
	st.shared.f64 	[%r171], %fd38;
	add.s64 	%rd102, %rd2, %rd98;
	ld.global.u32 	%r172, [%rd102];
	mov.u32 	%r173, _ZZ7SkipPerPiS_PdS_S_iiS0_S0_E10sharedCols;
	add.s32 	%r174, %r173, %r166;
	st.shared.u32 	[%r174], %r172;
	ld.global.u32 	%r175, [%rd99+4];
	st.shared.u32 	[%r168+4], %r175;
	ld.global.f64 	%fd39, [%rd101+8];
	st.shared.f64 	[%r171+8], %fd39;
	ld.global.u32 	%r176, [%rd102+4];
	st.shared.u32 	[%r174+4], %r176;
	ld.global.u32 	%r177, [%rd99+8];
	st.shared.u32 	[%r168+8], %r177;
	ld.global.f64 	%fd40, [%rd101+16];
	st.shared.f64 	[%r171+16], %fd40;
	ld.global.u32 	%r178, [%rd102+8];
	st.shared.u32 	[%r174+8], %r178;
	ld.global.u32 	%r179, [%rd99+12];
	st.shared.u32 	[%r168+12], %r179;
	ld.global.f64 	%fd41, [%rd101+24];
	st.shared.f64 	[%r171+24], %fd41;
	ld.global.u32 	%r180, [%rd102+12];
	st.shared.u32 	[%r174+12], %r180;
	ld.global.u32 	%r181, [%rd99+16];
	st.shared.u32 	[%r168+16], %r181;
	ld.global.f64 	%fd42, [%rd101+32];
	st.shared.f64 	[%r171+32], %fd42;
	ld.global.u32 	%r182, [%rd102+16];
	st.shared.u32 	[%r174+16], %r182;
	ld.global.u32 	%r183, [%rd99+20];
	st.shared.u32 	[%r168+20], %r183;
	ld.global.f64 	%fd43, [%rd101+40];
	st.shared.f64 	[%r171+40], %fd43;
	ld.global.u32 	%r184, [%rd102+20];
	st.shared.u32 	[%r174+20], %r184;
	ld.global.u32 	%r185, [%rd99+24];
	st.shared.u32 	[%r168+24], %r185;
	ld.global.f64 	%fd44, [%rd101+48];
	st.shared.f64 	[%r171+48], %fd44;
	ld.global.u32 	%r186, [%rd102+24];
	st.shared.u32 	[%r174+24], %r186;
	ld.global.u32 	%r187, [%rd99+28];
	st.shared.u32 	[%r168+28], %r187;
	ld.global.f64 	%fd45, [%rd101+56];
	st.shared.f64 	[%r171+56], %fd45;
	ld.global.u32 	%r188, [%rd102+28];
	st.shared.u32 	[%r174+28], %r188;
	add.s32 	%r441, %r441, 8;
	setp.ne.s32 	%p12, %r441, %r443;
	@%p12 bra 	$L__BB1_15;
$L__BB1_16:
	setp.eq.s32 	%p13, %r13, 0;
	@%p13 bra 	$L__BB1_24;
	and.b32  	%r18, %r72, 3;
	setp.lt.u32 	%p14, %r13, 4;
	@%p14 bra 	$L__BB1_19;
	mul.wide.u32 	%rd103, %r443, 4;
	add.s64 	%rd104, %rd4, %rd103;
	ld.global.u32 	%r189, [%rd104];
	shl.b32 	%r190, %r443, 2;
	mov.u32 	%r191, _ZZ7SkipPerPiS_PdS_S_iiS0_S0_E10sharedRows;
	add.s32 	%r192, %r191, %r190;
	st.shared.u32 	[%r192], %r189;
	mul.wide.u32 	%rd105, %r443, 8;
	add.s64 	%rd106, %rd3, %rd105;
	ld.global.f64 	%fd46, [%rd106];
	shl.b32 	%r193, %r443, 3;
	mov.u32 	%r194, _ZZ7SkipPerPiS_PdS_S_iiS0_S0_E11sharedCvals;
	add.s32 	%r195, %r194, %r193;
	st.shared.f64 	[%r195], %fd46;
	add.s64 	%rd107, %rd2, %rd103;
	ld.global.u32 	%r196, [%rd107];
	mov.u32 	%r197, _ZZ7SkipPerPiS_PdS_S_iiS0_S0_E10sharedCols;
	add.s32 	%r198, %r197, %r190;
	st.shared.u32 	[%r198], %r196;
	ld.global.u32 	%r199, [%rd104+4];
	st.shared.u32 	[%r192+4], %r199;
	ld.global.f64 	%fd47, [%rd106+8];
	st.shared.f64 	[%r195+8], %fd47;
	ld.global.u32 	%r200, [%rd107+4];
	st.shared.u32 	[%r198+4], %r200;
	ld.global.u32 	%r201, [%rd104+8];
	st.shared.u32 	[%r192+8], %r201;
	ld.global.f64 	%fd48, [%rd106+16];
	st.shared.f64 	[%r195+16], %fd48;
	ld.global.u32 	%r202, [%rd107+8];
	st.shared.u32 	[%r198+8], %r202;
	ld.global.u32 	%r203, [%rd104+12];
	st.shared.u32 	[%r192+12], %r203;
	ld.global.f64 	%fd49, [%rd106+24];
	st.shared.f64 	[%r195+24], %fd49;
	ld.global.u32 	%r204, [%rd107+12];
	st.shared.u32 	[%r198+12], %r204;
	add.s32 	%r443, %r443, 4;
$L__BB1_19:
	setp.eq.s32 	%p15, %r18, 0;
	@%p15 bra 	$L__BB1_24;
	setp.eq.s32 	%p16, %r18, 1;
	@%p16 bra 	$L__BB1_22;
	mul.wide.u32 	%rd108, %r443, 4;
	add.s64 	%rd109, %rd4, %rd108;
	ld.global.u32 	%r205, [%rd109];
	shl.b32 	%r206, %r443, 2;
	mov.u32 	%r207, _ZZ7SkipPerPiS_PdS_S_iiS0_S0_E10sharedRows;
	add.s32 	%r208, %r207, %r206;
	st.shared.u32 	[%r208], %r205;
	mul.wide.u32 	%rd110, %r443, 8;
	add.s64 	%rd111, %rd3, %rd110;
	ld.global.f64 	%fd50, [%rd111];
	shl.b32 	%r209, %r443, 3;
	mov.u32 	%r210, _ZZ7SkipPerPiS_PdS_S_iiS0_S0_E11sharedCvals;
	add.s32 	%r211, %r210, %r209;
	st.shared.f64 	[%r211], %fd50;
	add.s64 	%rd112, %rd2, %rd108;
	ld.global.u32 	%r212, [%rd112];
	mov.u32 	%r213, _ZZ7SkipPerPiS_PdS_S_iiS0_S0_E10sharedCols;
	add.s32 	%r214, %r213, %r206;
	st.shared.u32 	[%r214], %r212;
	ld.global.u32 	%r215, [%rd109+4];
	st.shared.u32 	[%r208+4], %r215;
	ld.global.f64 	%fd51, [%rd111+8];
	st.shared.f64 	[%r211+8], %fd51;
	ld.global.u32 	%r216, [%rd112+4];
	st.shared.u32 	[%r214+4], %r216;
	add.s32 	%r443, %r443, 2;
$L__BB1_22:
	and.b32  	%r217, %r72, 1;
	setp.eq.b32 	%p17, %r217, 1;
	not.pred 	%p18, %p17;
	@%p18 bra 	$L__BB1_24;
	mul.wide.u32 	%rd113, %r443, 4;
	add.s64 	%rd114, %rd4, %rd113;
	ld.global.u32 	%r218, [%rd114];
	shl.b32 	%r219, %r443, 2;
	mov.u32 	%r220, _ZZ7SkipPerPiS_PdS_S_iiS0_S0_E10sharedRows;
	add.s32 	%r221, %r220, %r219;
	st.shared.u32 	[%r221], %r218;
	mul.wide.u32 	%rd115, %r443, 8;
	add.s64 	%rd116, %rd3, %rd115;
	ld.global.f64 	%fd52, [%rd116];
	shl.b32 	%r222, %r443, 3;
	mov.u32 	%r223, _ZZ7SkipPerPiS_PdS_S_iiS0_S0_E11sharedCvals;
	add.s32 	%r224, %r223, %r222;
	st.shared.f64 	[%r224], %fd52;
	add.s64 	%rd117, %rd2, %rd113;
	ld.global.u32 	%r225, [%rd117];
	mov.u32 	%r226, _ZZ7SkipPerPiS_PdS_S_iiS0_S0_E10sharedCols;
	add.s32 	%r227, %r226, %r219;
	st.shared.u32 	[%r227], %r225;
$L__BB1_24:
	mov.u32 	%r228, %ctaid.x;
	mad.lo.s32 	%r229, %r228, %r1, %r2;
	bar.sync 	0;
	add.s32 	%r230, %r71, -1;
	mov.b64 	%rd118, -1;
	shl.b64 	%rd119, %rd118, %r230;
	not.b64 	%rd120, %rd119;
	mov.u32 	%r231, %nctaid.x;
	mul.lo.s32 	%r232, %r231, %r1;
	cvt.u64.u32 	%rd121, %r232;
	div.u64 	%rd122, %rd120, %rd121;
	cvt.s64.s32 	%rd7, %r229;
	mad.lo.s64 	%rd8, %rd7, %rd122, %rd7;
	add.s64 	%rd250, %rd8, 1;
	add.s32 	%r233, %r229, 1;
	cvt.s64.s32 	%rd123, %r233;
	mad.lo.s64 	%rd124, %rd123, %rd122, %rd123;
	min.u64 	%rd10, %rd120, %rd124;
	setp.gt.u64 	%p19, %rd250, %rd10;
	mov.f64 	%fd155, 0d0000000000000000;
	@%p19 bra 	$L__BB1_92;
	setp.lt.s32 	%p20, %r71, 1;
	@%p20 bra 	$L__BB1_87;
	and.b32  	%r23, %r71, 7;
	mov.f64 	%fd155, 0d0000000000000000;
	mov.b64 	%rd233, 0;
$L__BB1_27:
	mov.u64 	%rd12, %rd250;
	xor.b64  	%rd130, %rd233, %rd12;
	shr.u64 	%rd131, %rd130, 1;
	xor.b64  	%rd132, %rd12, %rd131;
	xor.b64  	%rd13, %rd132, %rd233;
	mov.b32 	%r445, 0;
$L__BB1_28:
	cvt.u64.u32 	%rd14, %r445;
	shr.u64 	%rd133, %rd13, %r445;
	and.b64  	%rd134, %rd133, 1;
	setp.eq.b64 	%p25, %rd134, 1;
	not.pred 	%p26, %p25;
	@%p26 bra 	$L__BB1_30;
	cvt.u32.u64 	%r251, %rd14;
	shr.u64 	%rd135, %rd12, 1;
	xor.b64  	%rd136, %rd135, %rd12;
	shr.u64 	%rd137, %rd136, %r251;
	shl.b64 	%rd138, %rd137, 1;
	and.b64  	%rd139, %rd138, 2;
	add.s64 	%rd140, %rd139, -1;
	cvt.rn.f64.s64 	%fd2, %rd140;
	shl.b32 	%r252, %r251, 2;
	add.s32 	%r254, %r158, %r252;
	ld.shared.u32 	%r456, [%r254];
	ld.shared.u32 	%r26, [%r254+4];
	setp.lt.s32 	%p27, %r456, %r26;
	@%p27 bra 	$L__BB1_67;
$L__BB1_30:
	cvt.u32.u64 	%r348, %rd14;
	add.s32 	%r445, %r348, 1;
	setp.eq.s32 	%p36, %r445, %r71;
	@%p36 bra 	$L__BB1_31;
	bra.uni 	$L__BB1_28;
$L__BB1_31:
	setp.lt.u32 	%p37, %r71, 8;
	mov.f64 	%fd144, 0d3FF0000000000000;
	mov.b32 	%r460, 0;
	@%p37 bra 	$L__BB1_79;
	mov.f64 	%fd144, 0d3FF0000000000000;
	mov.b32 	%r450, 0;
	bra.uni 	$L__BB1_78;
$L__BB1_33:
	cvt.u32.u64 	%r385, %rd12;
	shl.b32 	%r386, %r385, 1;
	not.b32 	%r387, %r386;
	and.b32  	%r388, %r387, 2;
	add.s32 	%r389, %r388, -1;
	cvt.rn.f64.s32 	%fd141, %r389;
	fma.rn.f64 	%fd155, %fd144, %fd141, %fd155;
	mov.b32 	%r451, 0;
	mov.b16 	%rs7, 0;
	mov.u64 	%rd234, %rd12;
$L__BB1_34:
	mad.lo.s32 	%r390, %r451, %r1, %r2;
	shl.b32 	%r391, %r390, 2;
	mov.u32 	%r392, _ZZ7SkipPerPiS_PdS_S_iiS0_S0_E3myX;
	add.s32 	%r393, %r392, %r391;
	ld.shared.f32 	%f61, [%r393];
	setp.neu.f32 	%p45, %f61, 0f00000000;
	@%p45 bra 	$L__BB1_37;
	shl.b32 	%r394, %r451, 2;
	mov.u32 	%r395, _ZZ7SkipPerPiS_PdS_S_iiS0_S0_E11sharedRptrs;
	add.s32 	%r396, %r395, %r394;
	ld.shared.u32 	%r454, [%r396];
	ld.shared.u32 	%r41, [%r396+4];
	setp.lt.s32 	%p46, %r454, %r41;
	mov.b64 	%rd240, -1;
	@%p46 bra 	$L__BB1_56;
$L__BB1_36:
	max.u64 	%rd234, %rd234, %rd240;
	mov.b16 	%rs7, 1;
$L__BB1_37:
	add.s32 	%r451, %r451, 1;
	setp.ne.s32 	%p60, %r451, %r71;
	@%p60 bra 	$L__BB1_34;
	and.b16  	%rs5, %rs7, 255;
	setp.eq.s16 	%p61, %rs5, 0;
	add.s64 	%rd223, %rd12, 1;
	selp.b64 	%rd250, %rd223, %rd234, %p61;
	setp.gt.u64 	%p62, %rd250, %rd10;
	mov.u64 	%rd233, %rd12;
	@%p62 bra 	$L__BB1_92;
	bra.uni 	$L__BB1_27;
$L__BB1_39:
	.pragma "nounroll";
	shl.b32 	%r401, %r454, 2;
	mov.u32 	%r402, _ZZ7SkipPerPiS_PdS_S_iiS0_S0_E10sharedCols;
	add.s32 	%r44, %r402, %r401;
	ld.shared.u32 	%r403, [%r44];
	cvt.u64.u32 	%rd17, %r403;
	shr.u64 	%rd145, %rd12, %r403;
	setp.eq.s64 	%p48, %rd145, 0;
	@%p48 bra 	$L__BB1_41;
	cvt.u32.u64 	%r404, %rd17;
	add.s32 	%r405, %r404, 1;
	mov.b64 	%rd146, 1;
	shl.b64 	%rd147, %rd146, %r405;
	add.s64 	%rd148, %rd147, %rd12;
	mov.b64 	%rd149, -1;
	shl.b64 	%rd150, %rd149, %r404;
	add.s64 	%rd151, %rd150, %rd12;
	shl.b64 	%rd152, %rd149, %r405;
	not.b64 	%rd153, %rd152;
	and.b64  	%rd154, %rd151, %rd153;
	sub.s64 	%rd236, %rd148, %rd154;
	bra.uni 	$L__BB1_42;
$L__BB1_41:
	cvt.u32.u64 	%r406, %rd17;
	mov.b64 	%rd155, 1;
	shl.b64 	%rd236, %rd155, %r406;
$L__BB1_42:
	min.u64 	%rd21, %rd236, %rd240;
	ld.shared.u32 	%r407, [%r44+4];
	cvt.u64.u32 	%rd22, %r407;
	shr.u64 	%rd156, %rd12, %r407;
	setp.eq.s64 	%p49, %rd156, 0;
	@%p49 bra 	$L__BB1_44;
	cvt.u32.u64 	%r408, %rd22;
	add.s32 	%r409, %r408, 1;
	mov.b64 	%rd157, 1;
	shl.b64 	%rd158, %rd157, %r409;
	add.s64 	%rd159, %rd158, %rd12;
	mov.b64 	%rd160, -1;
	shl.b64 	%rd161, %rd160, %r408;
	add.s64 	%rd162, %rd161, %rd12;
	shl.b64 	%rd163, %rd160, %r409;
	not.b64 	%rd164, %rd163;
	and.b64  	%rd165, %rd162, %rd164;
	sub.s64 	%rd237, %rd159, %rd165;
	bra.uni 	$L__BB1_45;
$L__BB1_44:
	cvt.u32.u64 	%r410, %rd22;
	mov.b64 	%rd166, 1;
	shl.b64 	%rd237, %rd166, %r410;
$L__BB1_45:
	min.u64 	%rd26, %rd237, %rd21;
	ld.shared.u32 	%r411, [%r44+8];
	cvt.u64.u32 	%rd27, %r411;
	shr.u64 	%rd167, %rd12, %r411;
	setp.eq.s64 	%p50, %rd167, 0;
	@%p50 bra 	$L__BB1_47;
	cvt.u32.u64 	%r412, %rd27;
	add.s32 	%r413, %r412, 1;
	mov.b64 	%rd168, 1;
	shl.b64 	%rd169, %rd168, %r413;
	add.s64 	%rd170, %rd169, %rd12;
	mov.b64 	%rd171, -1;
	shl.b64 	%rd172, %rd171, %r412;
	add.s64 	%rd173, %rd172, %rd12;
	shl.b64 	%rd174, %rd171, %r413;
	not.b64 	%rd175, %rd174;
	and.b64  	%rd176, %rd173, %rd175;
	sub.s64 	%rd238, %rd170, %rd176;
	bra.uni 	$L__BB1_48;
$L__BB1_47:
	cvt.u32.u64 	%r414, %rd27;
	mov.b64 	%rd177, 1;
	shl.b64 	%rd238, %rd177, %r414;
$L__BB1_48:
	min.u64 	%rd31, %rd238, %rd26;
	ld.shared.u32 	%r415, [%r44+12];
	cvt.u64.u32 	%rd32, %r415;
	shr.u64 	%rd178, %rd12, %r415;
	setp.eq.s64 	%p51, %rd178, 0;
	@%p51 bra 	$L__BB1_50;
	cvt.u32.u64 	%r416, %rd32;
	add.s32 	%r417, %r416, 1;
	mov.b64 	%rd179, 1;
	shl.b64 	%rd180, %rd179, %r417;
	add.s64 	%rd181, %rd180, %rd12;
	mov.b64 	%rd182, -1;
	shl.b64 	%rd183, %rd182, %r416;
	add.s64 	%rd184, %rd183, %rd12;
	shl.b64 	%rd185, %rd182, %r417;
	not.b64 	%rd186, %rd185;
	and.b64  	%rd187, %rd184, %rd186;
	sub.s64 	%rd239, %rd181, %rd187;
	bra.uni 	$L__BB1_51;
$L__BB1_50:
	cvt.u32.u64 	%r418, %rd32;
	mov.b64 	%rd188, 1;
	shl.b64 	%rd239, %rd188, %r418;
$L__BB1_51:
	min.u64 	%rd240, %rd239, %rd31;
	add.s32 	%r454, %r454, 4;
	add.s32 	%r453, %r453, 4;
	setp.eq.s32 	%p52, %r453, %r49;
	@%p52 bra 	$L__BB1_52;
	bra.uni 	$L__BB1_39;
$L__BB1_52:
	and.b32  	%r51, %r48, 3;
	setp.eq.s32 	%p53, %r51, 0;
	@%p53 bra 	$L__BB1_36;
	setp.eq.s32 	%p54, %r51, 1;
	@%p54 bra 	$L__BB1_63;
	shl.b32 	%r419, %r454, 2;
	mov.u32 	%r420, _ZZ7SkipPerPiS_PdS_S_iiS0_S0_E10sharedCols;
	add.s32 	%r52, %r420, %r419;
	ld.shared.u32 	%r421, [%r52];
	cvt.u64.u32 	%rd43, %r421;
	shr.u64 	%rd190, %rd12, %r421;
	setp.eq.s64 	%p55, %rd190, 0;
	@%p55 bra 	$L__BB1_58;
	cvt.u32.u64 	%r422, %rd43;
	add.s32 	%r423, %r422, 1;
	mov.b64 	%rd191, 1;
	shl.b64 	%rd192, %rd191, %r423;
	add.s64 	%rd193, %rd192, %rd12;
	mov.b64 	%rd194, -1;
	shl.b64 	%rd195, %rd194, %r422;
	add.s64 	%rd196, %rd195, %rd12;
	shl.b64 	%rd197, %rd194, %r423;
	not.b64 	%rd198, %rd197;
	and.b64  	%rd199, %rd196, %rd198;
	sub.s64 	%rd244, %rd193, %rd199;
	bra.uni 	$L__BB1_59;
$L__BB1_56:
	add.s32 	%r397, %r454, 1;
	max.s32 	%r398, %r41, %r397;
	sub.s32 	%r48, %r398, %r454;
	sub.s32 	%r399, %r454, %r398;
	setp.gt.u32 	%p47, %r399, -4;
	mov.b64 	%rd240, -1;
	@%p47 bra 	$L__BB1_52;
	and.b32  	%r49, %r48, -4;
	mov.b32 	%r453, 0;
	mov.b64 	%rd240, -1;
	bra.uni 	$L__BB1_39;
$L__BB1_58:
	cvt.u32.u64 	%r424, %rd43;
	mov.b64 	%rd200, 1;
	shl.b64 	%rd244, %rd200, %r424;
$L__BB1_59:
	min.u64 	%rd47, %rd244, %rd240;
	ld.shared.u32 	%r425, [%r52+4];
	cvt.u64.u32 	%rd48, %r425;
	shr.u64 	%rd201, %rd12, %r425;
	setp.eq.s64 	%p56, %rd201, 0;
	@%p56 bra 	$L__BB1_61;
	cvt.u32.u64 	%r426, %rd48;
	add.s32 	%r427, %r426, 1;
	mov.b64 	%rd202, 1;
	shl.b64 	%rd203, %rd202, %r427;
	add.s64 	%rd204, %rd203, %rd12;
	mov.b64 	%rd205, -1;
	shl.b64 	%rd206, %rd205, %r426;
	add.s64 	%rd207, %rd206, %rd12;
	shl.b64 	%rd208, %rd205, %r427;
	not.b64 	%rd209, %rd208;
	and.b64  	%rd210, %rd207, %rd209;
	sub.s64 	%rd245, %rd204, %rd210;
	bra.uni 	$L__BB1_62;
$L__BB1_61:
	cvt.u32.u64 	%r428, %rd48;
	mov.b64 	%rd211, 1;
	shl.b64 	%rd245, %rd211, %r428;
$L__BB1_62:
	min.u64 	%rd240, %rd245, %rd47;
	add.s32 	%r454, %r454, 2;
$L__BB1_63:
	and.b32  	%r429, %r48, 1;
	setp.eq.b32 	%p57, %r429, 1;
	not.pred 	%p58, %p57;
	@%p58 bra 	$L__BB1_36;
	shl.b32 	%r430, %r454, 2;
	mov.u32 	%r431, _ZZ7SkipPerPiS_PdS_S_iiS0_S0_E10sharedCols;
	add.s32 	%r432, %r431, %r430;
	ld.shared.u32 	%r433, [%r432];
	cvt.u64.u32 	%rd55, %r433;
	shr.u64 	%rd212, %rd12, %r433;
	setp.eq.s64 	%p59, %rd212, 0;
	@%p59 bra 	$L__BB1_66;
	cvt.u32.u64 	%r434, %rd55;
	add.s32 	%r435, %r434, 1;
	mov.b64 	%rd213, 1;
	shl.b64 	%rd214, %rd213, %r435;
	add.s64 	%rd215, %rd214, %rd12;
	mov.b64 	%rd216, -1;
	shl.b64 	%rd217, %rd216, %r434;
	add.s64 	%rd218, %rd217, %rd12;
	shl.b64 	%rd219, %rd216, %r435;
	not.b64 	%rd220, %rd219;
	and.b64  	%rd221, %rd218, %rd220;
	sub.s64 	%rd56, %rd215, %rd221;
	min.u64 	%rd240, %rd56, %rd240;
	bra.uni 	$L__BB1_36;
$L__BB1_66:
	cvt.u32.u64 	%r436, %rd55;
	mov.b64 	%rd222, 1;
	shl.b64 	%rd57, %rd222, %r436;
	min.u64 	%rd240, %rd57, %rd240;
	bra.uni 	$L__BB1_36;
$L__BB1_67:
	add.s32 	%r255, %r456, 1;
	max.s32 	%r256, %r26, %r255;
	sub.s32 	%r55, %r256, %r456;
	sub.s32 	%r257, %r456, %r256;
	setp.gt.u32 	%p28, %r257, -8;
	@%p28 bra 	$L__BB1_70;
	and.b32  	%r258, %r55, -8;
	neg.s32 	%r448, %r258;
	shl.b32 	%r259, %r456, 3;
	mov.u32 	%r260, _ZZ7SkipPerPiS_PdS_S_iiS0_S0_E11sharedCvals;
	add.s32 	%r261, %r260, %r259;
	add.s32 	%r447, %r261, 32;
	shl.b32 	%r262, %r456, 2;
	mov.u32 	%r263, _ZZ7SkipPerPiS_PdS_S_iiS0_S0_E10sharedRows;
	add.s32 	%r264, %r263, %r262;
	add.s32 	%r446, %r264, 16;
$L__BB1_69:
	.pragma "nounroll";
	ld.shared.f64 	%fd65, [%r447+-32];
	ld.shared.u32 	%r265, [%r446+-16];
	mad.lo.s32 	%r266, %r265, %r1, %r2;
	shl.b32 	%r267, %r266, 2;
	mov.u32 	%r268, _ZZ7SkipPerPiS_PdS_S_iiS0_S0_E3myX;
	add.s32 	%r269, %r268, %r267;
	ld.shared.f32 	%f16, [%r269];
	cvt.f64.f32 	%fd66, %f16;
	fma.rn.f64 	%fd67, %fd65, %fd2, %fd66;
	cvt.rn.f32.f64 	%f17, %fd67;
	st.shared.f32 	[%r269], %f17;
	ld.shared.f64 	%fd68, [%r447+-24];
	ld.shared.u32 	%r270, [%r446+-12];
	mad.lo.s32 	%r271, %r270, %r1, %r2;
	shl.b32 	%r272, %r271, 2;
	add.s32 	%r273, %r268, %r272;
	ld.shared.f32 	%f18, [%r273];
	cvt.f64.f32 	%fd69, %f18;
	fma.rn.f64 	%fd70, %fd68, %fd2, %fd69;
	cvt.rn.f32.f64 	%f19, %fd70;
	st.shared.f32 	[%r273], %f19;
	ld.shared.f64 	%fd71, [%r447+-16];
	ld.shared.u32 	%r274, [%r446+-8];
	mad.lo.s32 	%r275, %r274, %r1, %r2;
	shl.b32 	%r276, %r275, 2;
	add.s32 	%r277, %r268, %r276;
	ld.shared.f32 	%f20, [%r277];
	cvt.f64.f32 	%fd72, %f20;
	fma.rn.f64 	%fd73, %fd71, %fd2, %fd72;
	cvt.rn.f32.f64 	%f21, %fd73;
	st.shared.f32 	[%r277], %f21;
	ld.shared.f64 	%fd74, [%r447+-8];
	ld.shared.u32 	%r278, [%r446+-4];
	mad.lo.s32 	%r279, %r278, %r1, %r2;
	shl.b32 	%r280, %r279, 2;
	add.s32 	%r281, %r268, %r280;
	ld.shared.f32 	%f22, [%r281];
	cvt.f64.f32 	%fd75, %f22;
	fma.rn.f64 	%fd76, %fd74, %fd2, %fd75;
	cvt.rn.f32.f64 	%f23, %fd76;
	st.shared.f32 	[%r281], %f23;
	ld.shared.f64 	%fd77, [%r447];
	ld.shared.u32 	%r282, [%r446];
	mad.lo.s32 	%r283, %r282, %r1, %r2;
	shl.b32 	%r284, %r283, 2;
	add.s32 	%r285, %r268, %r284;
	ld.shared.f32 	%f24, [%r285];
	cvt.f64.f32 	%fd78, %f24;
	fma.rn.f64 	%fd79, %fd77, %fd2, %fd78;
	cvt.rn.f32.f64 	%f25, %fd79;
	st.shared.f32 	[%r285], %f25;
	ld.shared.f64 	%fd80, [%r447+8];
	ld.shared.u32 	%r286, [%r446+4];
	mad.lo.s32 	%r287, %r286, %r1, %r2;
	shl.b32 	%r288, %r287, 2;
	add.s32 	%r289, %r268, %r288;
	ld.shared.f32 	%f26, [%r289];
	cvt.f64.f32 	%fd81, %f26;
	fma.rn.f64 	%fd82, %fd80, %fd2, %fd81;
	cvt.rn.f32.f64 	%f27, %fd82;
	st.shared.f32 	[%r289], %f27;
	ld.shared.f64 	%fd83, [%r447+16];
	ld.shared.u32 	%r290, [%r446+8];
	mad.lo.s32 	%r291, %r290, %r1, %r2;
	shl.b32 	%r292, %r291, 2;
	add.s32 	%r293, %r268, %r292;
	ld.shared.f32 	%f28, [%r293];
	cvt.f64.f32 	%fd84, %f28;
	fma.rn.f64 	%fd85, %fd83, %fd2, %fd84;
	cvt.rn.f32.f64 	%f29, %fd85;
	st.shared.f32 	[%r293], %f29;
	ld.shared.f64 	%fd86, [%r447+24];
	ld.shared.u32 	%r294, [%r446+12];
	mad.lo.s32 	%r295, %r294, %r1, %r2;
	shl.b32 	%r296, %r295, 2;
	add.s32 	%r297, %r268, %r296;
	ld.shared.f32 	%f30, [%r297];
	cvt.f64.f32 	%fd87, %f30;
	fma.rn.f64 	%fd88, %fd86, %fd2, %fd87;
	cvt.rn.f32.f64 	%f31, %fd88;
	st.shared.f32 	[%r297], %f31;
	add.s32 	%r456, %r456, 8;
	add.s32 	%r448, %r448, 8;
	add.s32 	%r447, %r447, 64;
	add.s32 	%r446, %r446, 32;
	setp.eq.s32 	%p29, %r448, 0;
	@%p29 bra 	$L__BB1_70;
	bra.uni 	$L__BB1_69;
$L__BB1_70:
	and.b32  	%r60, %r55, 7;
	setp.eq.s32 	%p30, %r60, 0;
	@%p30 bra 	$L__BB1_30;
	setp.lt.u32 	%p31, %r60, 4;
	@%p31 bra 	$L__BB1_73;
	shl.b32 	%r298, %r456, 3;
	mov.u32 	%r299, _ZZ7SkipPerPiS_PdS_S_iiS0_S0_E11sharedCvals;
	add.s32 	%r300, %r299, %r298;
	ld.shared.f64 	%fd89, [%r300];
	shl.b32 	%r301, %r456, 2;
	mov.u32 	%r302, _ZZ7SkipPerPiS_PdS_S_iiS0_S0_E10sharedRows;
	add.s32 	%r303, %r302, %r301;
	ld.shared.u32 	%r304, [%r303];
	mad.lo.s32 	%r305, %r304, %r1, %r2;
	shl.b32 	%r306, %r305, 2;
	mov.u32 	%r307, _ZZ7SkipPerPiS_PdS_S_iiS0_S0_E3myX;
	add.s32 	%r308, %r307, %r306;
	ld.shared.f32 	%f32, [%r308];
	cvt.f64.f32 	%fd90, %f32;
	fma.rn.f64 	%fd91, %fd89, %fd2, %fd90;
	cvt.rn.f32.f64 	%f33, %fd91;
	st.shared.f32 	[%r308], %f33;
	ld.shared.f64 	%fd92, [%r300+8];
	ld.shared.u32 	%r309, [%r303+4];
	mad.lo.s32 	%r310, %r309, %r1, %r2;
	shl.b32 	%r311, %r310, 2;
	add.s32 	%r312, %r307, %r311;
	ld.shared.f32 	%f34, [%r312];
	cvt.f64.f32 	%fd93, %f34;
	fma.rn.f64 	%fd94, %fd92, %fd2, %fd93;
	cvt.rn.f32.f64 	%f35, %fd94;
	st.shared.f32 	[%r312], %f35;
	ld.shared.f64 	%fd95, [%r300+16];
	ld.shared.u32 	%r313, [%r303+8];
	mad.lo.s32 	%r314, %r313, %r1, %r2;
	shl.b32 	%r315, %r314, 2;
	add.s32 	%r316, %r307, %r315;
	ld.shared.f32 	%f36, [%r316];
	cvt.f64.f32 	%fd96, %f36;
	fma.rn.f64 	%fd97, %fd95, %fd2, %fd96;
	cvt.rn.f32.f64 	%f37, %fd97;
	st.shared.f32 	[%r316], %f37;
	ld.shared.f64 	%fd98, [%r300+24];
	ld.shared.u32 	%r317, [%r303+12];
	mad.lo.s32 	%r318, %r317, %r1, %r2;
	shl.b32 	%r319, %r318, 2;
	add.s32 	%r320, %r307, %r319;
	ld.shared.f32 	%f38, [%r320];
	cvt.f64.f32 	%fd99, %f38;
	fma.rn.f64 	%fd100, %fd98, %fd2, %fd99;
	cvt.rn.f32.f64 	%f39, %fd100;
	st.shared.f32 	[%r320], %f39;
	add.s32 	%r456, %r456, 4;
$L__BB1_73:
	and.b32  	%r63, %r55, 3;
	setp.eq.s32 	%p32, %r63, 0;
	@%p32 bra 	$L__BB1_30;
	setp.eq.s32 	%p33, %r63, 1;
	@%p33 bra 	$L__BB1_76;
	shl.b32 	%r321, %r456, 3;
	mov.u32 	%r322, _ZZ7SkipPerPiS_PdS_S_iiS0_S0_E11sharedCvals;
	add.s32 	%r323, %r322, %r321;
	ld.shared.f64 	%fd101, [%r323];
	shl.b32 	%r324, %r456, 2;
	mov.u32 	%r325, _ZZ7SkipPerPiS_PdS_S_iiS0_S0_E10sharedRows;
	add.s32 	%r326, %r325, %r324;
	ld.shared.u32 	%r327, [%r326];
	mad.lo.s32 	%r328, %r327, %r1, %r2;
	shl.b32 	%r329, %r328, 2;
	mov.u32 	%r330, _ZZ7SkipPerPiS_PdS_S_iiS0_S0_E3myX;
	add.s32 	%r331, %r330, %r329;
	ld.shared.f32 	%f40, [%r331];
	cvt.f64.f32 	%fd102, %f40;
	fma.rn.f64 	%fd103, %fd101, %fd2, %fd102;
	cvt.rn.f32.f64 	%f41, %fd103;
	st.shared.f32 	[%r331], %f41;
	ld.shared.f64 	%fd104, [%r323+8];
	ld.shared.u32 	%r332, [%r326+4];
	mad.lo.s32 	%r333, %r332, %r1, %r2;
	shl.b32 	%r334, %r333, 2;
	add.s32 	%r335, %r330, %r334;
	ld.shared.f32 	%f42, [%r335];
	cvt.f64.f32 	%fd105, %f42;
	fma.rn.f64 	%fd106, %fd104, %fd2, %fd105;
	cvt.rn.f32.f64 	%f43, %fd106;
	st.shared.f32 	[%r335], %f43;
	add.s32 	%r456, %r456, 2;
$L__BB1_76:
	and.b32  	%r336, %r55, 1;
	setp.eq.b32 	%p34, %r336, 1;
	not.pred 	%p35, %p34;
	@%p35 bra 	$L__BB1_30;
	shl.b32 	%r337, %r456, 3;
	mov.u32 	%r338, _ZZ7SkipPerPiS_PdS_S_iiS0_S0_E11sharedCvals;
	add.s32 	%r339, %r338, %r337;
	ld.shared.f64 	%fd107, [%r339];
	shl.b32 	%r340, %r456, 2;
	mov.u32 	%r341, _ZZ7SkipPerPiS_PdS_S_iiS0_S0_E10sharedRows;
	add.s32 	%r342, %r341, %r340;
	ld.shared.u32 	%r343, [%r342];
	mad.lo.s32 	%r344, %r343, %r1, %r2;
	shl.b32 	%r345, %r344, 2;
	mov.u32 	%r346, _ZZ7SkipPerPiS_PdS_S_iiS0_S0_E3myX;
	add.s32 	%r347, %r346, %r345;
	ld.shared.f32 	%f44, [%r347];
	cvt.f64.f32 	%fd108, %f44;
	fma.rn.f64 	%fd109, %fd107, %fd2, %fd108;
	cvt.rn.f32.f64 	%f45, %fd109;
	st.shared.f32 	[%r347], %f45;
	bra.uni 	$L__BB1_30;
$L__BB1_78:
	.pragma "nounroll";
	mad.lo.s32 	%r351, %r450, %r1, %r2;
	shl.b32 	%r352, %r351, 2;
	mov.u32 	%r353, _ZZ7SkipPerPiS_PdS_S_iiS0_S0_E3myX;
	add.s32 	%r354, %r353, %r352;
	ld.shared.f32 	%f46, [%r354];
	cvt.f64.f32 	%fd113, %f46;
	mul.f64 	%fd114, %fd144, %fd113;
	shl.b32 	%r355, %r1, 2;
	add.s32 	%r356, %r354, %r355;
	ld.shared.f32 	%f47, [%r356];
	cvt.f64.f32 	%fd115, %f47;
	mul.f64 	%fd116, %fd114, %fd115;
	add.s32 	%r357, %r356, %r355;
	ld.shared.f32 	%f48, [%r357];
	cvt.f64.f32 	%fd117, %f48;
	mul.f64 	%fd118, %fd116, %fd117;
	add.s32 	%r358, %r357, %r355;
	ld.shared.f32 	%f49, [%r358];
	cvt.f64.f32 	%fd119, %f49;
	mul.f64 	%fd120, %fd118, %fd119;
	add.s32 	%r359, %r358, %r355;
	ld.shared.f32 	%f50, [%r359];
	cvt.f64.f32 	%fd121, %f50;
	mul.f64 	%fd122, %fd120, %fd121;
	add.s32 	%r360, %r359, %r355;
	ld.shared.f32 	%f51, [%r360];
	cvt.f64.f32 	%fd123, %f51;
	mul.f64 	%fd124, %fd122, %fd123;
	add.s32 	%r361, %r360, %r355;
	ld.shared.f32 	%f52, [%r361];
	cvt.f64.f32 	%fd125, %f52;
	mul.f64 	%fd126, %fd124, %fd125;
	add.s32 	%r362, %r361, %r355;
	ld.shared.f32 	%f53, [%r362];
	cvt.f64.f32 	%fd127, %f53;
	mul.f64 	%fd144, %fd126, %fd127;
	add.s32 	%r450, %r450, 8;
	and.b32  	%r460, %r71, 2147483640;
	setp.eq.s32 	%p38, %r450, %r460;
	@%p38 bra 	$L__BB1_79;
	bra.uni 	$L__BB1_78;
$L__BB1_79:
	setp.eq.s32 	%p39, %r23, 0;
	@%p39 bra 	$L__BB1_33;
	add.s32 	%r363, %r23, -1;
	setp.lt.u32 	%p40, %r363, 3;
	@%p40 bra 	$L__BB1_82;
	mad.lo.s32 	%r364, %r460, %r1, %r2;
	shl.b32 	%r365, %r364, 2;
	mov.u32 	%r366, _ZZ7SkipPerPiS_PdS_S_iiS0_S0_E3myX;
	add.s32 	%r367, %r366, %r365;
	ld.shared.f32 	%f54, [%r367];
	cvt.f64.f32 	%fd129, %f54;
	mul.f64 	%fd130, %fd144, %fd129;
	shl.b32 	%r368, %r1, 2;
	add.s32 	%r369, %r367, %r368;
	ld.shared.f32 	%f55, [%r369];
	cvt.f64.f32 	%fd131, %f55;
	mul.f64 	%fd132, %fd130, %fd131;
	add.s32 	%r370, %r369, %r368;
	ld.shared.f32 	%f56, [%r370];
	cvt.f64.f32 	%fd133, %f56;
	mul.f64 	%fd134, %fd132, %fd133;
	add.s32 	%r371, %r370, %r368;
	ld.shared.f32 	%f57, [%r371];
	cvt.f64.f32 	%fd135, %f57;
	mul.f64 	%fd144, %fd134, %fd135;
	add.s32 	%r460, %r460, 4;
$L__BB1_82:
	and.b32  	%r372, %r71, 3;
	setp.eq.s32 	%p41, %r372, 0;
	@%p41 bra 	$L__BB1_33;
	setp.eq.s32 	%p42, %r372, 1;
	@%p42 bra 	$L__BB1_85;
	mad.lo.s32 	%r373, %r460, %r1, %r2;
	shl.b32 	%r374, %r373, 2;
	mov.u32 	%r375, _ZZ7SkipPerPiS_PdS_S_iiS0_S0_E3myX;
	add.s32 	%r376, %r375, %r374;
	ld.shared.f32 	%f58, [%r376];
	cvt.f64.f32 	%fd137, %f58;
	mul.f64 	%fd138, %fd144, %fd137;
	shl.b32 	%r377, %r1, 2;
	add.s32 	%r378, %r376, %r377;
	ld.shared.f32 	%f59, [%r378];
	cvt.f64.f32 	%fd139, %f59;
	mul.f64 	%fd144, %fd138, %fd139;
	add.s32 	%r460, %r460, 2;
$L__BB1_85:
	and.b32  	%r379, %r71, 1;
	setp.eq.b32 	%p43, %r379, 1;
	not.pred 	%p44, %p43;
	@%p44 bra 	$L__BB1_33;
	mad.lo.s32 	%r380, %r460, %r1, %r2;
	shl.b32 	%r381, %r380, 2;
	mov.u32 	%r382, _ZZ7SkipPerPiS_PdS_S_iiS0_S0_E3myX;
	add.s32 	%r383, %r382, %r381;
	ld.shared.f32 	%f60, [%r383];
	cvt.f64.f32 	%fd140, %f60;
	mul.f64 	%fd144, %fd144, %fd140;
	bra.uni 	$L__BB1_33;
$L__BB1_87:
	sub.s64 	%rd125, %rd10, %rd8;
	and.b64  	%rd60, %rd125, 3;
	setp.eq.s64 	%p21, %rd60, 0;
	mov.f64 	%fd155, 0d0000000000000000;
	@%p21 bra 	$L__BB1_90;
	mov.b64 	%rd249, 0;
	mov.f64 	%fd155, 0d0000000000000000;
$L__BB1_89:
	.pragma "nounroll";
	cvt.u32.u64 	%r234, %rd250;
	shl.b32 	%r235, %r234, 1;
	not.b32 	%r236, %r235;
	and.b32  	%r237, %r236, 2;
	add.s32 	%r238, %r237, -1;
	cvt.rn.f64.s32 	%fd57, %r238;
	add.f64 	%fd155, %fd155, %fd57;
	add.s64 	%rd250, %rd250, 1;
	add.s64 	%rd249, %rd249, 1;
	setp.ne.s64 	%p22, %rd249, %rd60;
	@%p22 bra 	$L__BB1_89;
$L__BB1_90:
	sub.s64 	%rd127, %rd8, %rd10;
	setp.gt.u64 	%p23, %rd127, -4;
	@%p23 bra 	$L__BB1_92;
$L__BB1_91:
	cvt.u32.u64 	%r239, %rd250;
	shl.b32 	%r240, %r239, 1;
	and.b32  	%r241, %r240, 2;
	xor.b32  	%r242, %r241, 2;
	add.s32 	%r243, %r242, -1;
	cvt.rn.f64.s32 	%fd58, %r243;
	add.f64 	%fd59, %fd155, %fd58;
	add.s32 	%r244, %r241, -1;
	cvt.rn.f64.s32 	%fd60, %r244;
	add.f64 	%fd61, %fd59, %fd60;
	add.f64 	%fd62, %fd61, %fd58;
	add.s64 	%rd128, %rd250, 3;
	cvt.u32.u64 	%r245, %rd128;
	shl.b32 	%r246, %r245, 1;
	not.b32 	%r247, %r246;
	and.b32  	%r248, %r247, 2;
	add.s32 	%r249, %r248, -1;
	cvt.rn.f64.s32 	%fd63, %r249;
	add.f64 	%fd155, %fd62, %fd63;
	add.s64 	%rd250, %rd250, 4;
	setp.lt.u64 	%p24, %rd128, %rd10;
	@%p24 bra 	$L__BB1_91;
$L__BB1_92:
	ld.param.u64 	%rd227, [_Z7SkipPerPiS_PdS_S_iiS0_S0__param_8];
	cvta.to.global.u64 	%rd224, %rd227;
	shl.b64 	%rd225, %rd7, 3;
	add.s64 	%rd226, %rd224, %rd225;
	st.global.f64 	[%rd226], %fd155;
	ret;

}


// ===== COMPILED SASS (sm_100) =====

	.target	sm_100

	.elftype	@"ET_EXEC"


//--------------------- .note.nv.tkinfo           --------------------------
	.section	.note.nv.tkinfo,"",@"SHT_NOTE"
	.sectionflags	@"SHF_NOTE_NV_TKINFO"
	.tkinfo
        /*0018*/ 	.word	0x00000002
        /*0030*/ 	.string	""
        /*0030*/ 	.string	"ptxas"
        /*0030*/ 	.string	"Cuda compilation tools, release 13.0, V13.0.88"
        /*0030*/ 	.string	"Build cuda_13.0.r13.0/compiler.36424714_0"
        /*0030*/ 	.string	"-arch sm_100 -m 64 "



//--------------------- .note.nv.cuinfo           --------------------------
	.section	.note.nv.cuinfo,"",@"SHT_NOTE"
	.sectionflags	@"SHF_NOTE_NV_CUINFO"
        /*0018*/ 	.short	0x0002
        /*001a*/ 	.short	0x0064
        /*001c*/ 	.short	0x0082
	.zero		2


//--------------------- .nv.info                  --------------------------
	.section	.nv.info,"",@"SHT_CUDA_INFO"
	.align	4


	//----- nvinfo : EIATTR_REGCOUNT
	.align		4
        /*0000*/ 	.byte	0x04, 0x2f
        /*0002*/ 	.short	(.L_1 - .L_0)
	.align		4
.L_0:
        /*0004*/ 	.word	index@(_Z8SpaRyserPiS_PdiiS0_S0_)
        /*0008*/ 	.word	0x00000030


	//----- nvinfo : EIATTR_FRAME_SIZE
	.align		4
.L_1:
        /*000c*/ 	.byte	0x04, 0x11
        /*000e*/ 	.short	(.L_3 - .L_2)
	.align		4
.L_2:
        /*0010*/ 	.word	index@($__internal_2_$__cuda_sm20_div_u64)
        /*0014*/ 	.word	0x00000000


	//----- nvinfo : EIATTR_FRAME_SIZE
	.align		4
.L_3:
        /*0018*/ 	.byte	0x04, 0x11
        /*001a*/ 	.short	(.L_5 - .L_4)
	.align		4
.L_4:
        /*001c*/ 	.word	index@($__internal_1_$__cuda_sm20_div_rn_f64_full)
        /*0020*/ 	.word	0x00000000


	//----- nvinfo : EIATTR_FRAME_SIZE
	.align		4
.L_5:
        /*0024*/ 	.byte	0x04, 0x11
        /*0026*/ 	.short	(.L_7 - .L_6)
	.align		4
.L_6:
        /*0028*/ 	.word	index@(_Z8SpaRyserPiS_PdiiS0_S0_)
        /*002c*/ 	.word	0x00000000


	//----- nvinfo : EIATTR_REGCOUNT
	.align		4
.L_7:
        /*0030*/ 	.byte	0x04, 0x2f
        /*0032*/ 	.short	(.L_9 - .L_8)
	.align		4
.L_8:
        /*0034*/ 	.word	index@(_Z7SkipPerPiS_PdS_S_iiS0_S0_)
        /*0038*/ 	.word	0x00000028


	//----- nvinfo : EIATTR_FRAME_SIZE
	.align		4
.L_9:
        /*003c*/ 	.byte	0x04, 0x11
        /*003e*/ 	.short	(.L_11 - .L_10)
	.align		4
.L_10:
        /*0040*/ 	.word	index@($__internal_0_$__cuda_sm20_div_u64)
        /*0044*/ 	.word	0x00000000


	//----- nvinfo : EIATTR_FRAME_SIZE
	.align		4
.L_11:
        /*0048*/ 	.byte	0x04, 0x11
        /*004a*/ 	.short	(.L_13 - .L_12)
	.align		4
.L_12:
        /*004c*/ 	.word	index@(_Z7SkipPerPiS_PdS_S_iiS0_S0_)
        /*0050*/ 	.word	0x00000000


	//----- nvinfo : EIATTR_MIN_STACK_SIZE
	.align		4
.L_13:
        /*0054*/ 	.byte	0x04, 0x12
        /*0056*/ 	.short	(.L_15 - .L_14)
	.align		4
.L_14:
        /*0058*/ 	.word	index@(_Z7SkipPerPiS_PdS_S_iiS0_S0_)
        /*005c*/ 	.word	0x00000000


	//----- nvinfo : EIATTR_MIN_STACK_SIZE
	.align		4
.L_15:
        /*0060*/ 	.byte	0x04, 0x12
        /*0062*/ 	.short	(.L_17 - .L_16)
	.align		4
.L_16:
        /*0064*/ 	.word	index@(_Z8SpaRyserPiS_PdiiS0_S0_)
        /*0068*/ 	.word	0x00000000
.L_17:


//--------------------- .nv.compat                --------------------------
	.section	.nv.compat,"",@"SHT_CUDA_COMPAT_INFO"
	.align	4
        /*0000*/ 	.byte	0x02, 0x09, 0x00, 0x00, 0x02, 0x02, 0x01, 0x00, 0x02, 0x05, 0x05, 0x00, 0x03, 0x07, 0x01, 0x01
        /*0010*/ 	.byte	0x02, 0x03, 0x00, 0x00, 0x02, 0x06, 0x01, 0x00, 0x04, 0x0b, 0x08, 0x00, 0x01, 0x00, 0x00, 0x00
        /*0020*/ 	.byte	0x00, 0x00, 0x00, 0x00


//--------------------- .nv.info._Z7SkipPerPiS_PdS_S_iiS0_S0_ --------------------------
	.section	.nv.info._Z7SkipPerPiS_PdS_S_iiS0_S0_,"",@"SHT_CUDA_INFO"
	.sectionflags	@""
	.align	4


	//----- nvinfo : EIATTR_CUDA_API_VERSION
	.align		4
        /*0000*/ 	.byte	0x04, 0x37
        /*0002*/ 	.short	(.L_19 - .L_18)
.L_18:
        /*0004*/ 	.word	0x00000082


	//----- nvinfo : EIATTR_KPARAM_INFO
	.align		4
.L_19:
        /*0008*/ 	.byte	0x04, 0x17
        /*000a*/ 	.short	(.L_21 - .L_20)
.L_20:
        /*000c*/ 	.word	0x00000000
        /*0010*/ 	.short	0x0008
        /*0012*/ 	.short	0x0038
        /*0014*/ 	.byte	0x00, 0xf5, 0x21, 0x00


	//----- nvinfo : EIATTR_KPARAM_INFO
	.align		4
.L_21:
        /*0018*/ 	.byte	0x04, 0x17
        /*001a*/ 	.short	(.L_23 - .L_22)
.L_22:
        /*001c*/ 	.word	0x00000000
        /*0020*/ 	.short	0x0007
        /*0022*/ 	.short	0x0030
        /*0024*/ 	.byte	0x00, 0xf5, 0x21, 0x00


	//----- nvinfo : EIATTR_KPARAM_INFO
	.align		4
.L_23:
        /*0028*/ 	.byte	0x04, 0x17
        /*002a*/ 	.short	(.L_25 - .L_24)
.L_24:
        /*002c*/ 	.word	0x00000000
        /*0030*/ 	.short	0x0006
        /*0032*/ 	.short	0x002c
        /*0034*/ 	.byte	0x00, 0xf0, 0x11, 0x00


	//----- nvinfo : EIATTR_KPARAM_INFO
	.align		4
.L_25:
        /*0038*/ 	.byte	0x04, 0x17
        /*003a*/ 	.short	(.L_27 - .L_26)
.L_26:
        /*003c*/ 	.word	0x00000000
        /*0040*/ 	.short	0x0005
        /*0042*/ 	.short	0x0028
        /*0044*/ 	.byte	0x00, 0xf0, 0x11, 0x00


	//----- nvinfo : EIATTR_KPARAM_INFO
	.align		4
.L_27:
        /*0048*/ 	.byte	0x04, 0x17
        /*004a*/ 	.short	(.L_29 - .L_28)
.L_28:
        /*004c*/ 	.word	0x00000000
        /*0050*/ 	.short	0x0004
        /*0052*/ 	.short	0x0020
        /*0054*/ 	.byte	0x00, 0xf5, 0x21, 0x00


	//----- nvinfo : EIATTR_KPARAM_INFO
	.align		4
.L_29:
        /*0058*/ 	.byte	0x04, 0x17
        /*005a*/ 	.short	(.L_31 - .L_30)
.L_30:
        /*005c*/ 	.word	0x00000000
        /*0060*/ 	.short	0x0003
        /*0062*/ 	.short	0x0018
        /*0064*/ 	.byte	0x00, 0xf5, 0x21, 0x00


	//----- nvinfo : EIATTR_KPARAM_INFO
	.align		4
.L_31:
        /*0068*/ 	.byte	0x04, 0x17
        /*006a*/ 	.short	(.L_33 - .L_32)
.L_32:
        /*006c*/ 	.word	0x00000000
        /*0070*/ 	.short	0x0002
        /*0072*/ 	.short	0x0010
        /*0074*/ 	.byte	0x00, 0xf5, 0x21, 0x00


	//----- nvinfo : EIATTR_KPARAM_INFO
	.align		4
.L_33:
        /*0078*/ 	.byte	0x04, 0x17
        /*007a*/ 	.short	(.L_35 - .L_34)
.L_34:
        /*007c*/ 	.word	0x00000000
        /*0080*/ 	.short	0x0001
        /*0082*/ 	.short	0x0008
        /*0084*/ 	.byte	0x00, 0xf5, 0x21, 0x00


	//----- nvinfo : EIATTR_KPARAM_INFO
	.align		4
.L_35:
        /*0088*/ 	.byte	0x04, 0x17
        /*008a*/ 	.short	(.L_37 - .L_36)
.L_36:
        /*008c*/ 	.word	0x00000000
        /*0090*/ 	.short	0x0000
        /*0092*/ 	.short	0x0000
        /*0094*/ 	.byte	0x00, 0xf5, 0x21, 0x00


	//----- nvinfo : EIATTR_SPARSE_MMA_MASK
	.align		4
.L_37:
        /*0098*/ 	.byte	0x03, 0x50
        /*009a*/ 	.short	0x0000


	//----- nvinfo : EIATTR_MAXREG_COUNT
	.align		4
        /*009c*/ 	.byte	0x03, 0x1b
        /*009e*/ 	.short	0x00ff


	//----- nvinfo : EIATTR_NUM_BARRIERS
	.align		4
        /*00a0*/ 	.byte	0x02, 0x4c
        /*00a2*/ 	.byte	0x01
	.zero		1


	//----- nvinfo : EIATTR_MERCURY_ISA_VERSION
	.align		4
        /*00a4*/ 	.byte	0x03, 0x5f
        /*00a6*/ 	.short	0x0101


	//----- nvinfo : EIATTR_VRC_CTA_INIT_COUNT
	.align		4
        /*00a8*/ 	.byte	0x02, 0x4a
	.zero		1
	.zero		1


	//----- nvinfo : EIATTR_EXIT_INSTR_OFFSETS
	.align		4
        /*00ac*/ 	.byte	0x04, 0x1c
        /*00ae*/ 	.short	(.L_39 - .L_38)


	//   ....[0]....
.L_38:
        /*00b0*/ 	.word	0x000047e0


	//----- nvinfo : EIATTR_CRS_STACK_SIZE
	.align		4
.L_39:
        /*00b4*/ 	.byte	0x04, 0x1e
        /*00b6*/ 	.short	(.L_41 - .L_40)
.L_40:
        /*00b8*/ 	.word	0x00000000


	//----- nvinfo : EIATTR_CBANK_PARAM_SIZE
	.align		4
.L_41:
        /*00bc*/ 	.byte	0x03, 0x19
        /*00be*/ 	.short	0x0040


	//----- nvinfo : EIATTR_PARAM_CBANK
	.align		4
        /*00c0*/ 	.byte	0x04, 0x0a
        /*00c2*/ 	.short	(.L_43 - .L_42)
	.align		4
.L_42:
        /*00c4*/ 	.word	index@(.nv.constant0._Z7SkipPerPiS_PdS_S_iiS0_S0_)
        /*00c8*/ 	.short	0x0380
        /*00ca*/ 	.short	0x0040


	//----- nvinfo : EIATTR_SW_WAR
	.align		4
.L_43:
        /*00cc*/ 	.byte	0x04, 0x36
        /*00ce*/ 	.short	(.L_45 - .L_44)
.L_44:
        /*00d0*/ 	.word	0x00000008
.L_45:


//--------------------- .nv.info._Z8SpaRyserPiS_PdiiS0_S0_ --------------------------
	.section	.nv.info._Z8SpaRyserPiS_PdiiS0_S0_,"",@"SHT_CUDA_INFO"
	.sectionflags	@""
	.align	4


	//----- nvinfo : EIATTR_CUDA_API_VERSION
	.align		4
        /*0000*/ 	.byte	0x04, 0x37
        /*0002*/ 	.short	(.L_47 - .L_46)
.L_46:
        /*0004*/ 	.word	0x00000082


	//----- nvinfo : EIATTR_KPARAM_INFO
	.align		4
.L_47:
        /*0008*/ 	.byte	0x04, 0x17
        /*000a*/ 	.short	(.L_49 - .L_48)
.L_48:
        /*000c*/ 	.word	0x00000000
        /*0010*/ 	.short	0x0006
        /*0012*/ 	.short	0x0028
        /*0014*/ 	.byte	0x00, 0xf5, 0x21, 0x00


	//----- nvinfo : EIATTR_KPARAM_INFO
	.align		4
.L_49:
        /*0018*/ 	.byte	0x04, 0x17
        /*001a*/ 	.short	(.L_51 - .L_50)
.L_50:
        /*001c*/ 	.word	0x00000000
        /*0020*/ 	.short	0x0005
        /*0022*/ 	.short	0x0020
        /*0024*/ 	.byte	0x00, 0xf5, 0x21, 0x00


	//----- nvinfo : EIATTR_KPARAM_INFO
	.align		4
.L_51:
        /*0028*/ 	.byte	0x04, 0x17
        /*002a*/ 	.short	(.L_53 - .L_52)
.L_52:
        /*002c*/ 	.word	0x00000000
        /*0030*/ 	.short	0x0004
        /*0032*/ 	.short	0x001c
        /*0034*/ 	.byte	0x00, 0xf0, 0x11, 0x00


	//----- nvinfo : EIATTR_KPARAM_INFO
	.align		4
.L_53:
        /*0038*/ 	.byte	0x04, 0x17
        /*003a*/ 	.short	(.L_55 - .L_54)
.L_54:
        /*003c*/ 	.word	0x00000000
        /*0040*/ 	.short	0x0003
        /*0042*/ 	.short	0x0018
        /*0044*/ 	.byte	0x00, 0xf0, 0x11, 0x00


	//----- nvinfo : EIATTR_KPARAM_INFO
	.align		4
.L_55:
        /*0048*/ 	.byte	0x04, 0x17
        /*004a*/ 	.short	(.L_57 - .L_56)
.L_56:
        /*004c*/ 	.word	0x00000000
        /*0050*/ 	.short	0x0002
        /*0052*/ 	.short	0x0010
        /*0054*/ 	.byte	0x00, 0xf5, 0x21, 0x00


	//----- nvinfo : EIATTR_KPARAM_INFO
	.align		4
.L_57:
        /*0058*/ 	.byte	0x04, 0x17
        /*005a*/ 	.short	(.L_59 - .L_58)
.L_58:
        /*005c*/ 	.word	0x00000000
        /*0060*/ 	.short	0x0001
        /*0062*/ 	.short	0x0008
        /*0064*/ 	.byte	0x00, 0xf5, 0x21, 0x00


	//----- nvinfo : EIATTR_KPARAM_INFO
	.align		4
.L_59:
        /*0068*/ 	.byte	0x04, 0x17
        /*006a*/ 	.short	(.L_61 - .L_60)
.L_60:
        /*006c*/ 	.word	0x00000000
        /*0070*/ 	.short	0x0000
        /*0072*/ 	.short	0x0000
        /*0074*/ 	.byte	0x00, 0xf5, 0x21, 0x00


	//----- nvinfo : EIATTR_SPARSE_MMA_MASK
	.align		4
.L_61:
        /*0078*/ 	.byte	0x03, 0x50
        /*007a*/ 	.short	0x0000


	//----- nvinfo : EIATTR_MAXREG_COUNT
	.align		4
        /*007c*/ 	.byte	0x03, 0x1b
        /*007e*/ 	.short	0x00ff


	//----- nvinfo : EIATTR_NUM_BARRIERS
	.align		4
        /*0080*/ 	.byte	0x02, 0x4c
        /*0082*/ 	.byte	0x01
	.zero		1


	//----- nvinfo : EIATTR_MERCURY_ISA_VERSION
	.align		4
        /*0084*/ 	.byte	0x03, 0x5f
        /*0086*/ 	.short	0x0101


	//----- nvinfo : EIATTR_VRC_CTA_INIT_COUNT
	.align		4
        /*0088*/ 	.byte	0x02, 0x4a
	.zero		1
	.zero		1


	//----- nvinfo : EIATTR_EXIT_INSTR_OFFSETS
	.align		4
        /*008c*/ 	.byte	0x04, 0x1c
        /*008e*/ 	.short	(.L_63 - .L_62)


	//   ....[0]....
.L_62:
        /*0090*/ 	.word	0x00003a00


	//----- nvinfo : EIATTR_CRS_STACK_SIZE
	.align		4
.L_63:
        /*0094*/ 	.byte	0x04, 0x1e
        /*0096*/ 	.short	(.L_65 - .L_64)
.L_64:
        /*0098*/ 	.word	0x00000000


	//----- nvinfo : EIATTR_CBANK_PARAM_SIZE
	.align		4
.L_65:
        /*009c*/ 	.byte	0x03, 0x19
        /*009e*/ 	.short	0x0030


	//----- nvinfo : EIATTR_PARAM_CBANK
	.align		4
        /*00a0*/ 	.byte	0x04, 0x0a
        /*00a2*/ 	.short	(.L_67 - .L_66)
	.align		4
.L_66:
        /*00a4*/ 	.word	index@(.nv.constant0._Z8SpaRyserPiS_PdiiS0_S0_)
        /*00a8*/ 	.short	0x0380
        /*00aa*/ 	.short	0x0030


	//----- nvinfo : EIATTR_SW_WAR
	.align		4
.L_67:
        /*00ac*/ 	.byte	0x04, 0x36
        /*00ae*/ 	.short	(.L_69 - .L_68)
.L_68:
        /*00b0*/ 	.word	0x00000008
.L_69:


//--------------------- .nv.callgraph             --------------------------
	.section	.nv.callgraph,"",@"SHT_CUDA_CALLGRAPH"
	.align	4
	.sectionentsize	8
	.align		4
        /*0000*/ 	.word	0x00000000
	.align		4
        /*0004*/ 	.word	0xffffffff
	.align		4
        /*0008*/ 	.word	0x00000000
	.align		4
        /*000c*/ 	.word	0xfffffffe
	.align		4
        /*0010*/ 	.word	0x00000000
	.align		4
        /*0014*/ 	.word	0xfffffffd
	.align		4
        /*0018*/ 	.word	0x00000000
	.align		4
        /*001c*/ 	.word	0xfffffffc


//--------------------- .text._Z7SkipPerPiS_PdS_S_iiS0_S0_ --------------------------
	.section	.text._Z7SkipPerPiS_PdS_S_iiS0_S0_,"ax",@progbits
	.align	128
        .global         _Z7SkipPerPiS_PdS_S_iiS0_S0_
        .type           _Z7SkipPerPiS_PdS_S_iiS0_S0_,@function
        .size           _Z7SkipPerPiS_PdS_S_iiS0_S0_,(.L_x_103 - _Z7SkipPerPiS_PdS_S_iiS0_S0_)
        .other          _Z7SkipPerPiS_PdS_S_iiS0_S0_,@"STO_CUDA_ENTRY STV_DEFAULT"
_Z7SkipPerPiS_PdS_S_iiS0_S0_:
.text._Z7SkipPerPiS_PdS_S_iiS0_S0_:
[----:B------:R-:W-:Y:S08]  /*0000*/  LDC R1, c[0x0][0x37c] ;  /* 0x0000df00ff017b82 */ /* 0x000ff00000000800 */
[----:B------:R-:W0:Y:S01]  /*0010*/  LDC R0, c[0x0][0x3a8] ;  /* 0x0000ea00ff007b82 */ /* 0x000e220000000800 */
[----:B------:R-:W1:Y:S01]  /*0020*/  S2R R2, SR_TID.X ;  /* 0x0000000000027919 */ /* 0x000e620000002100 */
[----:B------:R-:W2:Y:S06]  /*0030*/  LDCU.64 UR8, c[0x0][0x358] ;  /* 0x00006b00ff0877ac */ /* 0x000eac0008000a00 */
[----:B------:R-:W3:Y:S01]  /*0040*/  LDC R3, c[0x0][0x360] ;  /* 0x0000d800ff037b82 */ /* 0x000ee20000000800 */
[----:B0-----:R-:W-:-:S13]  /*0050*/  ISETP.GE.AND P0, PT, R0, 0x1, PT ;  /* 0x000000010000780c */ /* 0x001fda0003f06270 */
[----:B-123--:R-:W-:Y:S05]  /*0060*/  @!P0 BRA `(.L_x_0) ;  /* 0x0000000c003c8947 */ /* 0x00efea0003800000 */
[C---:B------:R-:W-:Y:S01]  /*0070*/  ISETP.GE.U32.AND P0, PT, R0.reuse, 0x8, PT ;  /* 0x000000080000780c */ /* 0x040fe20003f06070 */
[----:B------:R-:W-:Y:S01]  /*0080*/  IMAD.MOV.U32 R16, RZ, RZ, RZ ;  /* 0x000000ffff107224 */ /* 0x000fe200078e00ff */
[----:B------:R-:W-:-:S11]  /*0090*/  LOP3.LUT R33, R0, 0x7, RZ, 0xc0, !PT ;  /* 0x0000000700217812 */ /* 0x000fd600078ec0ff */
[----:B------:R-:W-:Y:S05]  /*00a0*/  @!P0 BRA `(.L_x_1) ;  /* 0x0000000400548947 */ /* 0x000fea0003800000 */
[----:B------:R-:W0:Y:S01]  /*00b0*/  S2UR UR7, SR_CgaCtaId ;  /* 0x00000000000779c3 */ /* 0x000e220000008800 */
[----:B------:R-:W-:Y:S01]  /*00c0*/  UMOV UR4, 0x400 ;  /* 0x0000040000047882 */ /* 0x000fe20000000000 */
[----:B------:R-:W-:Y:S01]  /*00d0*/  IMAD.MOV.U32 R17, RZ, RZ, RZ ;  /* 0x000000ffff117224 */ /* 0x000fe200078e00ff */
[----:B------:R-:W-:Y:S01]  /*00e0*/  UIADD3 UR5, UPT, UPT, UR4, 0x1a40, URZ ;  /* 0x00001a4004057890 */ /* 0x000fe2000fffe0ff */
[----:B------:R-:W-:Y:S01]  /*00f0*/  LOP3.LUT R16, R0, 0x7ffffff8, RZ, 0xc0, !PT ;  /* 0x7ffffff800107812 */ /* 0x000fe200078ec0ff */
[----:B------:R-:W-:Y:S02]  /*0100*/  UIADD3 UR6, UPT, UPT, UR4, 0x6e0, URZ ;  /* 0x000006e004067890 */ /* 0x000fe4000fffe0ff */
[----:B0-----:R-:W-:Y:S02]  /*0110*/  ULEA UR4, UR7, UR4, 0x18 ;  /* 0x0000000407047291 */ /* 0x001fe4000f8ec0ff */
[----:B------:R-:W-:Y:S02]  /*0120*/  ULEA UR5, UR7, UR5, 0x18 ;  /* 0x0000000507057291 */ /* 0x000fe4000f8ec0ff */
[----:B------:R-:W-:-:S12]  /*0130*/  ULEA UR6, UR7, UR6, 0x18 ;  /* 0x0000000607067291 */ /* 0x000fd8000f8ec0ff */
.L_x_2:
[----:B---3--:R-:W0:Y:S08]  /*0140*/  LDC.64 R8, c[0x0][0x3b0] ;  /* 0x0000ec00ff087b82 */ /* 0x008e300000000a00 */
[----:B------:R-:W1:Y:S08]  /*0150*/  LDC.64 R10, c[0x0][0x398] ;  /* 0x0000e600ff0a7b82 */ /* 0x000e700000000a00 */
[----:B------:R-:W2:Y:S01]  /*0160*/  LDC.64 R6, c[0x0][0x380] ;  /* 0x0000e000ff067b82 */ /* 0x000ea20000000a00 */
[----:B0-----:R-:W-:-:S05]  /*0170*/  IMAD.WIDE.U32 R8, R17, 0x8, R8 ;  /* 0x0000000811087825 */ /* 0x001fca00078e0008 */
[----:B------:R-:W3:Y:S04]  /*0180*/  LDG.E.64 R26, desc[UR8][R8.64] ;  /* 0x00000008081a7981 */ /* 0x000ee8000c1e1b00 */
[----:B------:R-:W4:Y:S04]  /*0190*/  LDG.E.64 R14, desc[UR8][R8.64+0x20] ;  /* 0x00002008080e7981 */ /* 0x000f28000c1e1b00 */
[----:B------:R-:W5:Y:S04]  /*01a0*/  LDG.E.64 R36, desc[UR8][R8.64+0x8] ;  /* 0x0000080808247981 */ /* 0x000f68000c1e1b00 */
[----:B------:R-:W5:Y:S04]  /*01b0*/  LDG.E.64 R4, desc[UR8][R8.64+0x28] ;  /* 0x0000280808047981 */ /* 0x000f68000c1e1b00 */
[----:B------:R-:W5:Y:S04]  /*01c0*/  LDG.E.64 R34, desc[UR8][R8.64+0x10] ;  /* 0x0000100808227981 */ /* 0x000f68000c1e1b00 */
[----:B------:R-:W5:Y:S01]  /*01d0*/  LDG.E.64 R22, desc[UR8][R8.64+0x18] ;  /* 0x0000180808167981 */ /* 0x000f62000c1e1b00 */
[----:B-1----:R-:W-:-:S03]  /*01e0*/  IMAD.WIDE.U32 R10, R17, 0x4, R10 ;  /* 0x00000004110a7825 */ /* 0x002fc600078e000a */
[----:B------:R-:W5:Y:S01]  /*01f0*/  LDG.E.64 R12, desc[UR8][R8.64+0x30] ;  /* 0x00003008080c7981 */ /* 0x000f62000c1e1b00 */
[----:B--2---:R-:W-:-:S03]  /*0200*/  IMAD.WIDE.U32 R6, R17, 0x4, R6 ;  /* 0x0000000411067825 */ /* 0x004fc600078e0006 */
[----:B------:R-:W2:Y:S01]  /*0210*/  LDG.E R18, desc[UR8][R10.64] ;  /* 0x000000080a127981 */ /* 0x000ea2000c1e1900 */
[----:B------:R-:W-:-:S03]  /*0220*/  IMAD R24, R3, R17, R2 ;  /* 0x0000001103187224 */ /* 0x000fc600078e0202 */
[----:B------:R-:W2:Y:S04]  /*0230*/  LDG.E R20, desc[UR8][R6.64] ;  /* 0x0000000806147981 */ /* 0x000ea8000c1e1900 */
[----:B------:R-:W2:Y:S01]  /*0240*/  LDG.E R30, desc[UR8][R10.64+0x4] ;  /* 0x000004080a1e7981 */ /* 0x000ea2000c1e1900 */
[----:B------:R-:W-:-:S03]  /*0250*/  LEA R24, R24, UR5, 0x2 ;  /* 0x0000000518187c11 */ /* 0x000fc6000f8e10ff */
[----:B------:R-:W2:Y:S04]  /*0260*/  LDG.E R32, desc[UR8][R10.64+0x8] ;  /* 0x000008080a207981 */ /* 0x000ea8000c1e1900 */
[----:B------:R-:W2:Y:S04]  /*0270*/  LDG.E R31, desc[UR8][R6.64+0x8] ;  /* 0x00000808061f7981 */ /* 0x000ea8000c1e1900 */
[----:B------:R-:W2:Y:S04]  /*0280*/  LDG.E R25, desc[UR8][R10.64+0xc] ;  /* 0x00000c080a197981 */ /* 0x000ea8000c1e1900 */
[----:B------:R-:W2:Y:S01]  /*0290*/  LDG.E R28, desc[UR8][R10.64+0x10] ;  /* 0x000010080a1c7981 */ /* 0x000ea2000c1e1900 */
[----:B---3--:R0:W1:Y:S08]  /*02a0*/  F2F.F32.F64 R27, R26 ;  /* 0x0000001a001b7310 */ /* 0x0080700000301000 */
[----:B----4-:R3:W-:Y:S01]  /*02b0*/  F2F.F32.F64 R29, R14 ;  /* 0x0000000e001d7310 */ /* 0x0107e20000301000 */
[----:B0-----:R-:W4:Y:S04]  /*02c0*/  LDG.E R26, desc[UR8][R6.64+0x4] ;  /* 0x00000408061a7981 */ /* 0x001f28000c1e1900 */
[----:B---3--:R0:W3:Y:S03]  /*02d0*/  LDG.E.64 R14, desc[UR8][R8.64+0x38] ;  /* 0x00003808080e7981 */ /* 0x0080e6000c1e1b00 */
[----:B-----5:R5:W2:Y:S01]  /*02e0*/  F2F.F32.F64 R19, R36 ;  /* 0x0000002400137310 */ /* 0x020aa20000301000 */
[----:B-1----:R1:W-:Y:S04]  /*02f0*/  STS [R24], R27 ;  /* 0x0000001b18007388 */ /* 0x0023e80000000800 */
[----:B------:R-:W3:Y:S04]  /*0300*/  LDG.E R8, desc[UR8][R6.64+0x10] ;  /* 0x0000100806087981 */ /* 0x000ee8000c1e1900 */
[----:B-----5:R-:W5:Y:S01]  /*0310*/  LDG.E R36, desc[UR8][R6.64+0xc] ;  /* 0x00000c0806247981 */ /* 0x020f62000c1e1900 */
[----:B------:R0:W-:Y:S03]  /*0320*/  F2F.F32.F64 R4, R4 ;  /* 0x0000000400047310 */ /* 0x0001e60000301000 */
[----:B-1----:R-:W5:Y:S05]  /*0330*/  LDG.E R27, desc[UR8][R10.64+0x14] ;  /* 0x000014080a1b7981 */ /* 0x002f6a000c1e1900 */
[----:B------:R1:W4:Y:S01]  /*0340*/  F2F.F32.F64 R21, R34 ;  /* 0x0000002200157310 */ /* 0x0003220000301000 */
[----:B0-----:R-:W5:Y:S07]  /*0350*/  LDG.E R5, desc[UR8][R6.64+0x14] ;  /* 0x0000140806057981 */ /* 0x001f6e000c1e1900 */
[----:B------:R0:W3:Y:S01]  /*0360*/  F2F.F32.F64 R22, R22 ;  /* 0x0000001600167310 */ /* 0x0000e20000301000 */
[----:B-1----:R-:W5:Y:S04]  /*0370*/  LDG.E R34, desc[UR8][R10.64+0x1c] ;  /* 0x00001c080a227981 */ /* 0x002f68000c1e1900 */
[----:B0-----:R-:W5:Y:S04]  /*0380*/  LDG.E R23, desc[UR8][R10.64+0x18] ;  /* 0x000018080a177981 */ /* 0x001f68000c1e1900 */
[----:B------:R-:W5:Y:S04]  /*0390*/  LDG.E R10, desc[UR8][R6.64+0x18] ;  /* 0x00001808060a7981 */ /* 0x000f68000c1e1900 */
[----:B------:R0:W5:Y:S01]  /*03a0*/  LDG.E R11, desc[UR8][R6.64+0x1c] ;  /* 0x00001c08060b7981 */ /* 0x000162000c1e1900 */
[----:B------:R-:W-:Y:S01]  /*03b0*/  IMAD R24, R3, 0x4, R24 ;  /* 0x0000000403187824 */ /* 0x000fe200078e0218 */
[----:B------:R-:W-:-:S02]  /*03c0*/  LEA R35, R17, UR6, 0x2 ;  /* 0x0000000611237c11 */ /* 0x000fc4000f8e10ff */
[----:B------:R-:W-:Y:S01]  /*03d0*/  LEA R37, R17, UR4, 0x2 ;  /* 0x0000000411257c11 */ /* 0x000fe2000f8e10ff */
[C---:B------:R-:W-:Y:S02]  /*03e0*/  IMAD R9, R3.reuse, 0x4, R24 ;  /* 0x0000000403097824 */ /* 0x040fe400078e0218 */
[----:B--2---:R1:W-:Y:S01]  /*03f0*/  STS [R35], R18 ;  /* 0x0000001223007388 */ /* 0x0043e20000000800 */
[----:B------:R2:W2:Y:S03]  /*0400*/  F2F.F32.F64 R12, R12 ;  /* 0x0000000c000c7310 */ /* 0x0004a60000301000 */
[----:B------:R-:W-:Y:S01]  /*0410*/  STS [R37], R20 ;  /* 0x0000001425007388 */ /* 0x000fe20000000800 */
[----:B-1----:R-:W-:-:S03]  /*0420*/  IMAD R18, R3, 0x4, R9 ;  /* 0x0000000403127824 */ /* 0x002fc600078e0209 */
[----:B------:R-:W-:Y:S01]  /*0430*/  STS [R24], R19 ;  /* 0x0000001318007388 */ /* 0x000fe20000000800 */
[----:B0-----:R-:W-:-:S03]  /*0440*/  IMAD R6, R3, 0x4, R18 ;  /* 0x0000000403067824 */ /* 0x001fc600078e0212 */
[----:B------:R-:W-:Y:S01]  /*0450*/  STS [R35+0x4], R30 ;  /* 0x0000041e23007388 */ /* 0x000fe20000000800 */
[----:B------:R-:W-:Y:S02]  /*0460*/  IMAD R7, R3, 0x4, R6 ;  /* 0x0000000403077824 */ /* 0x000fe400078e0206 */
[----:B------:R-:W-:-:S05]  /*0470*/  VIADD R17, R17, 0x8 ;  /* 0x0000000811117836 */ /* 0x000fca0000000000 */
[----:B------:R-:W-:Y:S01]  /*0480*/  ISETP.NE.AND P0, PT, R17, R16, PT ;  /* 0x000000101100720c */ /* 0x000fe20003f05270 */
[----:B----4-:R-:W-:Y:S04]  /*0490*/  STS [R37+0x4], R26 ;  /* 0x0000041a25007388 */ /* 0x010fe80000000800 */
[----:B------:R0:W-:Y:S01]  /*04a0*/  STS [R9], R21 ;  /* 0x0000001509007388 */ /* 0x0001e20000000800 */
[----:B---3--:R-:W1:Y:S03]  /*04b0*/  F2F.F32.F64 R14, R14 ;  /* 0x0000000e000e7310 */ /* 0x008e660000301000 */
[----:B------:R3:W-:Y:S04]  /*04c0*/  STS [R35+0x8], R32 ;  /* 0x0000082023007388 */ /* 0x0007e80000000800 */
[----:B------:R3:W-:Y:S01]  /*04d0*/  STS [R37+0x8], R31 ;  /* 0x0000081f25007388 */ /* 0x0007e20000000800 */
[----:B0-----:R-:W-:-:S03]  /*04e0*/  IMAD R9, R3, 0x4, R7 ;  /* 0x0000000403097824 */ /* 0x001fc600078e0207 */
[----:B------:R3:W-:Y:S04]  /*04f0*/  STS [R18], R22 ;  /* 0x0000001612007388 */ /* 0x0007e80000000800 */
[----:B------:R3:W-:Y:S04]  /*0500*/  STS [R35+0xc], R25 ;  /* 0x00000c1923007388 */ /* 0x0007e80000000800 */
[----:B-----5:R3:W-:Y:S04]  /*0510*/  STS [R37+0xc], R36 ;  /* 0x00000c2425007388 */ /* 0x0207e80000000800 */
[----:B------:R3:W-:Y:S01]  /*0520*/  STS [R6], R29 ;  /* 0x0000001d06007388 */ /* 0x0007e20000000800 */
[----:B--2---:R-:W-:-:S03]  /*0530*/  IMAD R13, R3, 0x4, R9 ;  /* 0x00000004030d7824 */ /* 0x004fc600078e0209 */
[----:B------:R3:W-:Y:S04]  /*0540*/  STS [R35+0x10], R28 ;  /* 0x0000101c23007388 */ /* 0x0007e80000000800 */
[----:B------:R3:W-:Y:S04]  /*0550*/  STS [R37+0x10], R8 ;  /* 0x0000100825007388 */ /* 0x0007e80000000800 */
[----:B------:R3:W-:Y:S04]  /*0560*/  STS [R7], R4 ;  /* 0x0000000407007388 */ /* 0x0007e80000000800 */
[----:B------:R3:W-:Y:S04]  /*0570*/  STS [R35+0x14], R27 ;  /* 0x0000141b23007388 */ /* 0x0007e80000000800 */
[----:B------:R3:W-:Y:S04]  /*0580*/  STS [R37+0x14], R5 ;  /* 0x0000140525007388 */ /* 0x0007e80000000800 */
[----:B------:R3:W-:Y:S04]  /*0590*/  STS [R9], R12 ;  /* 0x0000000c09007388 */ /* 0x0007e80000000800 */
[----:B------:R3:W-:Y:S04]  /*05a0*/  STS [R35+0x18], R23 ;  /* 0x0000181723007388 */ /* 0x0007e80000000800 */
[----:B------:R3:W-:Y:S04]  /*05b0*/  STS [R37+0x18], R10 ;  /* 0x0000180a25007388 */ /* 0x0007e80000000800 */
[----:B-1----:R3:W-:Y:S04]  /*05c0*/  STS [R13], R14 ;  /* 0x0000000e0d007388 */ /* 0x0027e80000000800 */
[----:B------:R3:W-:Y:S04]  /*05d0*/  STS [R35+0x1c], R34 ;  /* 0x00001c2223007388 */ /* 0x0007e80000000800 */
[----:B------:R3:W-:Y:S01]  /*05e0*/  STS [R37+0x1c], R11 ;  /* 0x00001c0b25007388 */ /* 0x0007e20000000800 */
[----:B------:R-:W-:Y:S05]  /*05f0*/  @P0 BRA `(.L_x_2) ;  /* 0xfffffff800d00947 */ /* 0x000fea000383ffff */
.L_x_1:
[----:B------:R-:W-:-:S13]  /*0600*/  ISETP.NE.AND P0, PT, R33, RZ, PT ;  /* 0x000000ff2100720c */ /* 0x000fda0003f05270 */
[----:B------:R-:W-:Y:S05]  /*0610*/  @!P0 BRA `(.L_x_0) ;  /* 0x0000000400d08947 */ /* 0x000fea0003800000 */
[----:B------:R-:W-:Y:S02]  /*0620*/  ISETP.GE.U32.AND P0, PT, R33, 0x4, PT ;  /* 0x000000042100780c */ /* 0x000fe40003f06070 */
[----:B---3--:R-:W-:-:S04]  /*0630*/  LOP3.LUT R28, R0, 0x3, RZ, 0xc0, !PT ;  /* 0x00000003001c7812 */ /* 0x008fc800078ec0ff */
[----:B------:R-:W-:-:S07]  /*0640*/  ISETP.NE.AND P1, PT, R28, RZ, PT ;  /* 0x000000ff1c00720c */ /* 0x000fce0003f25270 */
[----:B------:R-:W-:Y:S06]  /*0650*/  @!P0 BRA `(.L_x_3) ;  /* 0x0000000000c48947 */ /* 0x000fec0003800000 */
[----:B------:R-:W0:Y:S08]  /*0660*/  LDC.64 R22, c[0x0][0x3b0] ;  /* 0x0000ec00ff167b82 */ /* 0x000e300000000a00 */
[----:B------:R-:W1:Y:S08]  /*0670*/  LDC.64 R24, c[0x0][0x398] ;  /* 0x0000e600ff187b82 */ /* 0x000e700000000a00 */
[----:B------:R-:W2:Y:S01]  /*0680*/  LDC.64 R26, c[0x0][0x380] ;  /* 0x0000e000ff1a7b82 */ /* 0x000ea20000000a00 */
[----:B0-----:R-:W-:-:S05]  /*0690*/  IMAD.WIDE.U32 R22, R16, 0x8, R22 ;  /* 0x0000000810167825 */ /* 0x001fca00078e0016 */
[----:B------:R-:W3:Y:S04]  /*06a0*/  LDG.E.64 R6, desc[UR8][R22.64] ;  /* 0x0000000816067981 */ /* 0x000ee8000c1e1b00 */
[----:B------:R-:W4:Y:S04]  /*06b0*/  LDG.E.64 R4, desc[UR8][R22.64+0x8] ;  /* 0x0000080816047981 */ /* 0x000f28000c1e1b00 */
[----:B------:R-:W5:Y:S01]  /*06c0*/  LDG.E.64 R8, desc[UR8][R22.64+0x10] ;  /* 0x0000100816087981 */ /* 0x000f62000c1e1b00 */
[----:B-1----:R-:W-:-:S03]  /*06d0*/  IMAD.WIDE.U32 R24, R16, 0x4, R24 ;  /* 0x0000000410187825 */ /* 0x002fc600078e0018 */
[----:B------:R0:W5:Y:S01]  /*06e0*/  LDG.E.64 R10, desc[UR8][R22.64+0x18] ;  /* 0x00001808160a7981 */ /* 0x000162000c1e1b00 */
[----:B--2---:R-:W-:-:S03]  /*06f0*/  IMAD.WIDE.U32 R26, R16, 0x4, R26 ;  /* 0x00000004101a7825 */ /* 0x004fc600078e001a */
[----:B------:R-:W2:Y:S04]  /*0700*/  LDG.E R19, desc[UR8][R24.64] ;  /* 0x0000000818137981 */ /* 0x000ea8000c1e1900 */
[----:B------:R-:W2:Y:S04]  /*0710*/  LDG.E R15, desc[UR8][R26.64] ;  /* 0x000000081a0f7981 */ /* 0x000ea8000c1e1900 */
[----:B------:R-:W2:Y:S04]  /*0720*/  LDG.E R17, desc[UR8][R24.64+0x4] ;  /* 0x0000040818117981 */ /* 0x000ea8000c1e1900 */
[----:B------:R-:W2:Y:S04]  /*0730*/  LDG.E R12, desc[UR8][R26.64+0x4] ;  /* 0x000004081a0c7981 */ /* 0x000ea8000c1e1900 */
[----:B------:R-:W2:Y:S04]  /*0740*/  LDG.E R14, desc[UR8][R24.64+0x8] ;  /* 0x00000808180e7981 */ /* 0x000ea8000c1e1900 */
[----:B------:R-:W2:Y:S04]  /*0750*/  LDG.E R13, desc[UR8][R26.64+0x8] ;  /* 0x000008081a0d7981 */ /* 0x000ea8000c1e1900 */
[----:B------:R-:W2:Y:S04]  /*0760*/  LDG.E R18, desc[UR8][R24.64+0xc] ;  /* 0x00000c0818127981 */ /* 0x000ea8000c1e1900 */
[----:B------:R-:W2:Y:S01]  /*0770*/  LDG.E R20, desc[UR8][R26.64+0xc] ;  /* 0x00000c081a147981 */ /* 0x000ea2000c1e1900 */
[----:B0-----:R-:W-:Y:S01]  /*0780*/  MOV R23, 0x400 ;  /* 0x0000040000177802 */ /* 0x001fe20000000f00 */
[----:B------:R-:W-:Y:S01]  /*0790*/  IMAD R21, R16, R3, R2 ;  /* 0x0000000310157224 */ /* 0x000fe200078e0202 */
[----:B------:R-:W0:Y:S03]  /*07a0*/  S2R R30, SR_CgaCtaId ;  /* 0x00000000001e7919 */ /* 0x000e260000008800 */
[----:B------:R-:W-:-:S02]  /*07b0*/  VIADD R29, R23, 0x1a40 ;  /* 0x00001a40171d7836 */ /* 0x000fc40000000000 */
[----:B------:R-:W-:-:S03]  /*07c0*/  VIADD R31, R23, 0x6e0 ;  /* 0x000006e0171f7836 */ /* 0x000fc60000000000 */
[C---:B0-----:R-:W-:Y:S02]  /*07d0*/  LEA R32, R30.reuse, R29, 0x18 ;  /* 0x0000001d1e207211 */ /* 0x041fe400078ec0ff */
[C---:B------:R-:W-:Y:S02]  /*07e0*/  LEA R31, R30.reuse, R31, 0x18 ;  /* 0x0000001f1e1f7211 */ /* 0x040fe400078ec0ff */
[----:B------:R-:W-:Y:S01]  /*07f0*/  LEA R23, R30, R23, 0x18 ;  /* 0x000000171e177211 */ /* 0x000fe200078ec0ff */
[----:B------:R-:W-:Y:S01]  /*0800*/  IMAD R21, R21, 0x4, R32 ;  /* 0x0000000415157824 */ /* 0x000fe200078e0220 */
[----:B---3--:R0:W1:Y:S08]  /*0810*/  F2F.F32.F64 R6, R6 ;  /* 0x0000000600067310 */ /* 0x0080700000301000 */
[----:B----4-:R3:W4:Y:S01]  /*0820*/  F2F.F32.F64 R22, R4 ;  /* 0x0000000400167310 */ /* 0x0107220000301000 */
[----:B0-----:R-:W-:Y:S01]  /*0830*/  IMAD R7, R3, 0x4, R21 ;  /* 0x0000000403077824 */ /* 0x001fe200078e0215 */
[----:B-1----:R0:W-:Y:S06]  /*0840*/  STS [R21], R6 ;  /* 0x0000000615007388 */ /* 0x0021ec0000000800 */
[----:B-----5:R1:W5:Y:S01]  /*0850*/  F2F.F32.F64 R8, R8 ;  /* 0x0000000800087310 */ /* 0x0203620000301000 */
[----:B---3--:R-:W-:-:S02]  /*0860*/  IMAD R4, R16, 0x4, R31 ;  /* 0x0000000410047824 */ /* 0x008fc400078e021f */
[C---:B------:R-:W-:Y:S02]  /*0870*/  IMAD R5, R16.reuse, 0x4, R23 ;  /* 0x0000000410057824 */ /* 0x040fe400078e0217 */
[----:B------:R-:W-:Y:S01]  /*0880*/  VIADD R16, R16, 0x4 ;  /* 0x0000000410107836 */ /* 0x000fe20000000000 */
[----:B--2---:R0:W-:Y:S02]  /*0890*/  STS [R4], R19 ;  /* 0x0000001304007388 */ /* 0x0041e40000000800 */
[----:B------:R-:W2:Y:S01]  /*08a0*/  F2F.F32.F64 R10, R10 ;  /* 0x0000000a000a7310 */ /* 0x000ea20000301000 */
[C---:B-1----:R-:W-:Y:S01]  /*08b0*/  IMAD R9, R3.reuse, 0x4, R7 ;  /* 0x0000000403097824 */ /* 0x042fe200078e0207 */
[----:B------:R0:W-:Y:S03]  /*08c0*/  STS [R5], R15 ;  /* 0x0000000f05007388 */ /* 0x0001e60000000800 */
[----:B------:R-:W-:Y:S01]  /*08d0*/  IMAD R23, R3, 0x4, R9 ;  /* 0x0000000403177824 */ /* 0x000fe200078e0209 */
[----:B----4-:R0:W-:Y:S04]  /*08e0*/  STS [R7], R22 ;  /* 0x0000001607007388 */ /* 0x0101e80000000800 */
[----:B------:R0:W-:Y:S04]  /*08f0*/  STS [R4+0x4], R17 ;  /* 0x0000041104007388 */ /* 0x0001e80000000800 */
[----:B------:R0:W-:Y:S04]  /*0900*/  STS [R5+0x4], R12 ;  /* 0x0000040c05007388 */ /* 0x0001e80000000800 */
[----:B-----5:R0:W-:Y:S04]  /*0910*/  STS [R9], R8 ;  /* 0x0000000809007388 */ /* 0x0201e80000000800 */
[----:B------:R0:W-:Y:S04]  /*0920*/  STS [R4+0x8], R14 ;  /* 0x0000080e04007388 */ /* 0x0001e80000000800 */
[----:B------:R0:W-:Y:S04]  /*0930*/  STS [R5+0x8], R13 ;  /* 0x0000080d05007388 */ /* 0x0001e80000000800 */
[----:B--2---:R0:W-:Y:S04]  /*0940*/  STS [R23], R10 ;  /* 0x0000000a17007388 */ /* 0x0041e80000000800 */
[----:B------:R0:W-:Y:S04]  /*0950*/  STS [R4+0xc], R18 ;  /* 0x00000c1204007388 */ /* 0x0001e80000000800 */
[----:B------:R0:W-:Y:S02]  /*0960*/  STS [R5+0xc], R20 ;  /* 0x00000c1405007388 */ /* 0x0001e40000000800 */
.L_x_3:
[----:B------:R-:W-:Y:S05]  /*0970*/  @!P1 BRA `(.L_x_0) ;  /* 0x0000000000f89947 */ /* 0x000fea0003800000 */
[----:B------:R-:W-:Y:S02]  /*0980*/  ISETP.NE.AND P0, PT, R28, 0x1, PT ;  /* 0x000000011c00780c */ /* 0x000fe40003f05270 */
[----:B0-----:R-:W-:-:S04]  /*0990*/  LOP3.LUT R4, R0, 0x1, RZ, 0xc0, !PT ;  /* 0x0000000100047812 */ /* 0x001fc800078ec0ff */
[----:B------:R-:W-:-:S07]  /*09a0*/  ISETP.NE.U32.AND P1, PT, R4, 0x1, PT ;  /* 0x000000010400780c */ /* 0x000fce0003f25070 */
[----:B------:R-:W-:Y:S06]  /*09b0*/  @!P0 BRA `(.L_x_4) ;  /* 0x0000000000848947 */ /* 0x000fec0003800000 */
[----:B------:R-:W0:Y:S08]  /*09c0*/  LDC.64 R4, c[0x0][0x3b0] ;  /* 0x0000ec00ff047b82 */ /* 0x000e300000000a00 */
[----:B------:R-:W1:Y:S08]  /*09d0*/  LDC.64 R8, c[0x0][0x398] ;  /* 0x0000e600ff087b82 */ /* 0x000e700000000a00 */
[----:B------:R-:W2:Y:S01]  /*09e0*/  LDC.64 R10, c[0x0][0x380] ;  /* 0x0000e000ff0a7b82 */ /* 0x000ea20000000a00 */
[----:B0-----:R-:W-:-:S05]  /*09f0*/  IMAD.WIDE.U32 R4, R16, 0x8, R4 ;  /* 0x0000000810047825 */ /* 0x001fca00078e0004 */
[----:B------:R-:W3:Y:S04]  /*0a00*/  LDG.E.64 R6, desc[UR8][R4.64] ;  /* 0x0000000804067981 */ /* 0x000ee8000c1e1b00 */
[----:B------:R0:W4:Y:S01]  /*0a10*/  LDG.E.64 R12, desc[UR8][R4.64+0x8] ;  /* 0x00000808040c7981 */ /* 0x000122000c1e1b00 */
[----:B-1----:R-:W-:-:S05]  /*0a20*/  IMAD.WIDE.U32 R8, R16, 0x4, R8 ;  /* 0x0000000410087825 */ /* 0x002fca00078e0008 */
[----:B------:R-:W5:Y:S01]  /*0a30*/  LDG.E R18, desc[UR8][R8.64] ;  /* 0x0000000808127981 */ /* 0x000f62000c1e1900 */
[----:B--2---:R-:W-:-:S03]  /*0a40*/  IMAD.WIDE.U32 R10, R16, 0x4, R10 ;  /* 0x00000004100a7825 */ /* 0x004fc600078e000a */
[----:B------:R1:W2:Y:S04]  /*0a50*/  LDG.E R22, desc[UR8][R8.64+0x4] ;  /* 0x0000040808167981 */ /* 0x0002a8000c1e1900 */
[----:B------:R-:W2:Y:S04]  /*0a60*/  LDG.E R19, desc[UR8][R10.64] ;  /* 0x000000080a137981 */ /* 0x000ea8000c1e1900 */
[----:B------:R-:W2:Y:S01]  /*0a70*/  LDG.E R21, desc[UR8][R10.64+0x4] ;  /* 0x000004080a157981 */ /* 0x000ea2000c1e1900 */
[----:B------:R-:W1:Y:S01]  /*0a80*/  S2R R17, SR_CgaCtaId ;  /* 0x0000000000117919 */ /* 0x000e620000008800 */
[----:B------:R-:W-:-:S05]  /*0a90*/  MOV R14, 0x400 ;  /* 0x00000400000e7802 */ /* 0x000fca0000000f00 */
[C---:B------:R-:W-:Y:S02]  /*0aa0*/  VIADD R15, R14.reuse, 0x1a40 ;  /* 0x00001a400e0f7836 */ /* 0x040fe40000000000 */
[----:B------:R-:W-:Y:S02]  /*0ab0*/  VIADD R20, R14, 0x6e0 ;  /* 0x000006e00e147836 */ /* 0x000fe40000000000 */
[----:B0-----:R-:W-:Y:S01]  /*0ac0*/  IMAD R4, R16, R3, R2 ;  /* 0x0000000310047224 */ /* 0x001fe200078e0202 */
[C---:B-1----:R-:W-:Y:S02]  /*0ad0*/  LEA R15, R17.reuse, R15, 0x18 ;  /* 0x0000000f110f7211 */ /* 0x042fe400078ec0ff */
[C---:B------:R-:W-:Y:S02]  /*0ae0*/  LEA R5, R17.reuse, R20, 0x18 ;  /* 0x0000001411057211 */ /* 0x040fe400078ec0ff */
[----:B------:R-:W-:Y:S01]  /*0af0*/  LEA R17, R17, R14, 0x18 ;  /* 0x0000000e11117211 */ /* 0x000fe200078ec0ff */
[----:B------:R-:W-:-:S02]  /*0b00*/  IMAD R4, R4, 0x4, R15 ;  /* 0x0000000404047824 */ /* 0x000fc400078e020f */
[C---:B------:R-:W-:Y:S02]  /*0b10*/  IMAD R5, R16.reuse, 0x4, R5 ;  /* 0x0000000410057824 */ /* 0x040fe400078e0205 */
[C---:B------:R-:W-:Y:S02]  /*0b20*/  IMAD R8, R16.reuse, 0x4, R17 ;  /* 0x0000000410087824 */ /* 0x040fe400078e0211 */
[----:B------:R-:W-:Y:S01]  /*0b30*/  VIADD R16, R16, 0x2 ;  /* 0x0000000210107836 */ /* 0x000fe20000000000 */
[----:B---3--:R0:W1:Y:S08]  /*0b40*/  F2F.F32.F64 R6, R6 ;  /* 0x0000000600067310 */ /* 0x0080700000301000 */
[----:B----4-:R-:W3:Y:S01]  /*0b50*/  F2F.F32.F64 R12, R12 ;  /* 0x0000000c000c7310 */ /* 0x010ee20000301000 */
[----:B0-----:R-:W-:Y:S01]  /*0b60*/  IMAD R7, R3, 0x4, R4 ;  /* 0x0000000403077824 */ /* 0x001fe200078e0204 */
[----:B-1----:R0:W-:Y:S04]  /*0b70*/  STS [R4], R6 ;  /* 0x0000000604007388 */ /* 0x0021e80000000800 */
[----:B-----5:R0:W-:Y:S04]  /*0b80*/  STS [R5], R18 ;  /* 0x0000001205007388 */ /* 0x0201e80000000800 */
[----:B--2---:R0:W-:Y:S04]  /*0b90*/  STS [R8], R19 ;  /* 0x0000001308007388 */ /* 0x0041e80000000800 */
[----:B---3--:R0:W-:Y:S04]  /*0ba0*/  STS [R7], R12 ;  /* 0x0000000c07007388 */ /* 0x0081e80000000800 */
[----:B------:R0:W-:Y:S04]  /*0bb0*/  STS [R5+0x4], R22 ;  /* 0x0000041605007388 */ /* 0x0001e80000000800 */
[----:B------:R0:W-:Y:S02]  /*0bc0*/  STS [R8+0x4], R21 ;  /* 0x0000041508007388 */ /* 0x0001e40000000800 */
.L_x_4:
[----:B------:R-:W-:Y:S05]  /*0bd0*/  @P1 BRA `(.L_x_0) ;  /* 0x0000000000601947 */ /* 0x000fea0003800000 */
[----:B0-----:R-:W0:Y:S08]  /*0be0*/  LDC.64 R4, c[0x0][0x3b0] ;  /* 0x0000ec00ff047b82 */ /* 0x001e300000000a00 */
[----:B------:R-:W1:Y:S08]  /*0bf0*/  LDC.64 R6, c[0x0][0x398] ;  /* 0x0000e600ff067b82 */ /* 0x000e700000000a00 */
[----:B------:R-:W2:Y:S01]  /*0c00*/  LDC.64 R8, c[0x0][0x380] ;  /* 0x0000e000ff087b82 */ /* 0x000ea20000000a00 */
[----:B0-----:R-:W-:-:S06]  /*0c10*/  IMAD.WIDE.U32 R4, R16, 0x8, R4 ;  /* 0x0000000810047825 */ /* 0x001fcc00078e0004 */
[----:B------:R-:W3:Y:S01]  /*0c20*/  LDG.E.64 R4, desc[UR8][R4.64] ;  /* 0x0000000804047981 */ /* 0x000ee2000c1e1b00 */
[----:B-1----:R-:W-:-:S06]  /*0c30*/  IMAD.WIDE.U32 R6, R16, 0x4, R6 ;  /* 0x0000000410067825 */ /* 0x002fcc00078e0006 */
[----:B------:R0:W4:Y:S01]  /*0c40*/  LDG.E R6, desc[UR8][R6.64] ;  /* 0x0000000806067981 */ /* 0x000122000c1e1900 */
[----:B--2---:R-:W-:-:S06]  /*0c50*/  IMAD.WIDE.U32 R8, R16, 0x4, R8 ;  /* 0x0000000410087825 */ /* 0x004fcc00078e0008 */
[----:B------:R1:W2:Y:S01]  /*0c60*/  LDG.E R8, desc[UR8][R8.64] ;  /* 0x0000000808087981 */ /* 0x0002a2000c1e1900 */
[----:B------:R-:W5:Y:S01]  /*0c70*/  S2R R14, SR_CgaCtaId ;  /* 0x00000000000e7919 */ /* 0x000f620000008800 */
[----:B------:R-:W-:-:S05]  /*0c80*/  MOV R12, 0x400 ;  /* 0x00000400000c7802 */ /* 0x000fca0000000f00 */
[C---:B------:R-:W-:Y:S02]  /*0c90*/  VIADD R13, R12.reuse, 0x1a40 ;  /* 0x00001a400c0d7836 */ /* 0x040fe40000000000 */
[----:B------:R-:W-:Y:S02]  /*0ca0*/  VIADD R15, R12, 0x6e0 ;  /* 0x000006e00c0f7836 */ /* 0x000fe40000000000 */
[----:B------:R-:W-:Y:S01]  /*0cb0*/  IMAD R11, R3, R16, R2 ;  /* 0x00000010030b7224 */ /* 0x000fe200078e0202 */
[C---:B-----5:R-:W-:Y:S02]  /*0cc0*/  LEA R18, R14.reuse, R13, 0x18 ;  /* 0x0000000d0e127211 */ /* 0x060fe400078ec0ff */
[C---:B------:R-:W-:Y:S02]  /*0cd0*/  LEA R15, R14.reuse, R15, 0x18 ;  /* 0x0000000f0e0f7211 */ /* 0x040fe400078ec0ff */
[----:B------:R-:W-:Y:S01]  /*0ce0*/  LEA R13, R14, R12, 0x18 ;  /* 0x0000000c0e0d7211 */ /* 0x000fe200078ec0ff */
[----:B------:R-:W-:-:S02]  /*0cf0*/  IMAD R11, R11, 0x4, R18 ;  /* 0x000000040b0b7824 */ /* 0x000fc400078e0212 */
[C---:B0-----:R-:W-:Y:S02]  /*0d00*/  IMAD R7, R16.reuse, 0x4, R15 ;  /* 0x0000000410077824 */ /* 0x041fe400078e020f */
[----:B-1----:R-:W-:Y:S01]  /*0d10*/  IMAD R9, R16, 0x4, R13 ;  /* 0x0000000410097824 */ /* 0x002fe200078e020d */
[----:B---3--:R-:W0:Y:S02]  /*0d20*/  F2F.F32.F64 R10, R4 ;  /* 0x00000004000a7310 */ /* 0x008e240000301000 */
[----:B0-----:R1:W-:Y:S04]  /*0d30*/  STS [R11], R10 ;  /* 0x0000000a0b007388 */ /* 0x0013e80000000800 */
[----:B----4-:R1:W-:Y:S04]  /*0d40*/  STS [R7], R6 ;  /* 0x0000000607007388 */ /* 0x0103e80000000800 */
[----:B--2---:R1:W-:Y:S02]  /*0d50*/  STS [R9], R8 ;  /* 0x0000000809007388 */ /* 0x0043e40000000800 */
.L_x_0:
[----:B01-3--:R-:W0:Y:S08]  /*0d60*/  LDC.64 R8, c[0x0][0x380] ;  /* 0x0000e000ff087b82 */ /* 0x00be300000000a00 */
[----:B------:R-:W1:Y:S01]  /*0d70*/  LDC.64 R10, c[0x0][0x398] ;  /* 0x0000e600ff0a7b82 */ /* 0x000e620000000a00 */
[----:B------:R-:W2:Y:S01]  /*0d80*/  S2R R4, SR_CgaCtaId ;  /* 0x0000000000047919 */ /* 0x000ea20000008800 */
[----:B------:R-:W-:Y:S01]  /*0d90*/  MOV R5, 0x400 ;  /* 0x0000040000057802 */ /* 0x000fe20000000f00 */
[----:B------:R-:W3:Y:S01]  /*0da0*/  LDCU UR4, c[0x0][0x3ac] ;  /* 0x00007580ff0477ac */ /* 0x000ee20008000800 */
[----:B0-----:R-:W-:-:S06]  /*0db0*/  IMAD.WIDE R8, R0, 0x4, R8 ;  /* 0x0000000400087825 */ /* 0x001fcc00078e0208 */
[----:B------:R-:W4:Y:S01]  /*0dc0*/  LDG.E R8, desc[UR8][R8.64] ;  /* 0x0000000808087981 */ /* 0x000f22000c1e1900 */
[----:B-1----:R-:W-:-:S06]  /*0dd0*/  IMAD.WIDE R10, R0, 0x4, R10 ;  /* 0x00000004000a7825 */ /* 0x002fcc00078e020a */
[----:B------:R-:W5:Y:S01]  /*0de0*/  LDG.E R10, desc[UR8][R10.64] ;  /* 0x000000080a0a7981 */ /* 0x000f62000c1e1900 */
[----:B------:R-:W-:Y:S01]  /*0df0*/  VIADD R13, R5, 0x6e0 ;  /* 0x000006e0050d7836 */ /* 0x000fe20000000000 */
[----:B--2---:R-:W-:-:S04]  /*0e00*/  LEA R7, R4, R5, 0x18 ;  /* 0x0000000504077211 */ /* 0x004fc800078ec0ff */
[----:B------:R-:W-:Y:S01]  /*0e10*/  LEA R15, R4, R13, 0x18 ;  /* 0x0000000d040f7211 */ /* 0x000fe200078ec0ff */
[----:B------:R-:W-:-:S04]  /*0e20*/  IMAD R13, R0, 0x4, R7 ;  /* 0x00000004000d7824 */ /* 0x000fc800078e0207 */
[----:B------:R-:W-:Y:S01]  /*0e30*/  IMAD R15, R0, 0x4, R15 ;  /* 0x00000004000f7824 */ /* 0x000fe200078e020f */
[----:B---3--:R-:W-:Y:S01]  /*0e40*/  UISETP.GE.AND UP0, UPT, UR4, 0x1, UPT ;  /* 0x000000010400788c */ /* 0x008fe2000bf06270 */
[----:B----4-:R0:W-:Y:S04]  /*0e50*/  STS [R13], R8 ;  /* 0x000000080d007388 */ /* 0x0101e80000000800 */
[----:B-----5:R0:W-:Y:S04]  /*0e60*/  STS [R15], R10 ;  /* 0x0000000a0f007388 */ /* 0x0201e80000000800 */
[----:B------:R-:W-:Y:S05]  /*0e70*/  BRA.U !UP0, `(.L_x_5) ;  /* 0x0000000908b87547 */ /* 0x000fea000b800000 */
[----:B------:R-:W-:Y:S01]  /*0e80*/  UISETP.GE.U32.AND UP0, UPT, UR4, 0x8, UPT ;  /* 0x000000080400788c */ /* 0x000fe2000bf06070 */
[----:B------:R-:W-:Y:S01]  /*0e90*/  IMAD.MOV.U32 R6, RZ, RZ, RZ ;  /* 0x000000ffff067224 */ /* 0x000fe200078e00ff */
[----:B------:R-:W-:-:S04]  /*0ea0*/  ULOP3.LUT UR5, UR4, 0x7, URZ, 0xc0, !UPT ;  /* 0x0000000704057892 */ /* 0x000fc8000f8ec0ff */
[----:B------:R-:W-:-:S03]  /*0eb0*/  UISETP.NE.AND UP1, UPT, UR5, URZ, UPT ;  /* 0x000000ff0500728c */ /* 0x000fc6000bf25270 */
[----:B------:R-:W-:Y:S08]  /*0ec0*/  BRA.U !UP0, `(.L_x_6) ;  /* 0x0000000508147547 */ /* 0x000ff0000b800000 */
[----:B------:R-:W-:Y:S01]  /*0ed0*/  ULOP3.LUT UR6, UR4, 0x7ffffff8, URZ, 0xc0, !UPT ;  /* 0x7ffffff804067892 */ /* 0x000fe2000f8ec0ff */
[C---:B------:R-:W-:Y:S02]  /*0ee0*/  VIADD R9, R5.reuse, 0xa0 ;  /* 0x000000a005097836 */ /* 0x040fe40000000000 */
[C---:B0-----:R-:W-:Y:S02]  /*0ef0*/  VIADD R13, R5.reuse, 0xdc0 ;  /* 0x00000dc0050d7836 */ /* 0x041fe40000000000 */
[----:B------:R-:W-:Y:S01]  /*0f00*/  VIADD R15, R5, 0x780 ;  /* 0x00000780050f7836 */ /* 0x000fe20000000000 */
[C---:B------:R-:W-:Y:S01]  /*0f10*/  LEA R9, R4.reuse, R9, 0x18 ;  /* 0x0000000904097211 */ /* 0x040fe200078ec0ff */
[----:B------:R-:W-:Y:S01]  /*0f20*/  IMAD.MOV.U32 R11, RZ, RZ, RZ ;  /* 0x000000ffff0b7224 */ /* 0x000fe200078e00ff */
[C---:B------:R-:W-:Y:S01]  /*0f30*/  LEA R10, R4.reuse, R13, 0x18 ;  /* 0x0000000d040a7211 */ /* 0x040fe200078ec0ff */
[----:B------:R-:W-:Y:S01]  /*0f40*/  IMAD.U32 R6, RZ, RZ, UR6 ;  /* 0x00000006ff067e24 */ /* 0x000fe2000f8e00ff */
[----:B------:R-:W-:-:S07]  /*0f50*/  LEA R8, R4, R15, 0x18 ;  /* 0x0000000f04087211 */ /* 0x000fce00078ec0ff */
.L_x_7:
[----:B-1----:R-:W0:Y:S08]  /*0f60*/  LDC.64 R18, c[0x0][0x388] ;  /* 0x0000e200ff127b82 */ /* 0x002e300000000a00 */
[----:B------:R-:W1:Y:S08]  /*0f70*/  LDC.64 R22, c[0x0][0x390] ;  /* 0x0000e400ff167b82 */ /* 0x000e700000000a00 */
[----:B------:R-:W2:Y:S01]  /*0f80*/  LDC.64 R24, c[0x0][0x3a0] ;  /* 0x0000e800ff187b82 */ /* 0x000ea20000000a00 */
[----:B0-----:R-:W-:-:S05]  /*0f90*/  IMAD.WIDE.U32 R18, R11, 0x4, R18 ;  /* 0x000000040b127825 */ /* 0x001fca00078e0012 */
[----:B------:R-:W3:Y:S01]  /*0fa0*/  LDG.E R30, desc[UR8][R18.64] ;  /* 0x00000008121e7981 */ /* 0x000ee2000c1e1900 */
[----:B-1----:R-:W-:-:S03]  /*0fb0*/  IMAD.WIDE.U32 R22, R11, 0x8, R22 ;  /* 0x000000080b167825 */ /* 0x002fc600078e0016 */
[----:B------:R-:W4:Y:S04]  /*0fc0*/  LDG.E R34, desc[UR8][R18.64+0x4] ;  /* 0x0000040812227981 */ /* 0x000f28000c1e1900 */
[----:B------:R-:W5:Y:S01]  /*0fd0*/  LDG.E.64 R32, desc[UR8][R22.64] ;  /* 0x0000000816207981 */ /* 0x000f62000c1e1b00 */
[----:B--2---:R-:W-:-:S03]  /*0fe0*/  IMAD.WIDE.U32 R24, R11, 0x4, R24 ;  /* 0x000000040b187825 */ /* 0x004fc600078e0018 */
[----:B------:R-:W2:Y:S04]  /*0ff0*/  LDG.E.64 R16, desc[UR8][R22.64+0x8] ;  /* 0x0000080816107981 */ /* 0x000ea8000c1e1b00 */
[----:B------:R-:W4:Y:S04]  /*1000*/  LDG.E R37, desc[UR8][R24.64] ;  /* 0x0000000818257981 */ /* 0x000f28000c1e1900 */
[----:B------:R-:W2:Y:S04]  /*1010*/  LDG.E R21, desc[UR8][R24.64+0x4] ;  /* 0x0000040818157981 */ /* 0x000ea8000c1e1900 */
[----:B------:R-:W2:Y:S04]  /*1020*/  LDG.E R20, desc[UR8][R18.64+0x8] ;  /* 0x0000080812147981 */ /* 0x000ea8000c1e1900 */
[----:B------:R-:W2:Y:S04]  /*1030*/  LDG.E.64 R28, desc[UR8][R22.64+0x10] ;  /* 0x00001008161c7981 */ /* 0x000ea8000c1e1b00 */
[----:B------:R-:W2:Y:S04]  /*1040*/  LDG.E R14, desc[UR8][R24.64+0x8] ;  /* 0x00000808180e7981 */ /* 0x000ea8000c1e1900 */
[----:B------:R-:W2:Y:S01]  /*1050*/  LDG.E R15, desc[UR8][R18.64+0xc] ;  /* 0x00000c08120f7981 */ /* 0x000ea2000c1e1900 */
[----:B------:R-:W-:-:S02]  /*1060*/  IMAD R12, R11, 0x4, R9 ;  /* 0x000000040b0c7824 */ /* 0x000fc400078e0209 */
[C---:B------:R-:W-:Y:S01]  /*1070*/  IMAD R13, R11.reuse, 0x8, R10 ;  /* 0x000000080b0d7824 */ /* 0x040fe200078e020a */
[----:B------:R-:W2:Y:S01]  /*1080*/  LDG.E R27, desc[UR8][R18.64+0x10] ;  /* 0x00001008121b7981 */ /* 0x000ea2000c1e1900 */
[----:B------:R-:W-:-:S03]  /*1090*/  IMAD R26, R11, 0x4, R8 ;  /* 0x000000040b1a7824 */ /* 0x000fc600078e0208 */
[----:B------:R-:W2:Y:S04]  /*10a0*/  LDG.E R31, desc[UR8][R18.64+0x14] ;  /* 0x00001408121f7981 */ /* 0x000ea8000c1e1900 */
[----:B------:R-:W2:Y:S04]  /*10b0*/  LDG.E R35, desc[UR8][R18.64+0x1c] ;  /* 0x00001c0812237981 */ /* 0x000ea8000c1e1900 */
[----:B------:R-:W2:Y:S04]  /*10c0*/  LDG.E R36, desc[UR8][R24.64+0x1c] ;  /* 0x00001c0818247981 */ /* 0x000ea8000c1e1900 */
[----:B---3--:R0:W-:Y:S04]  /*10d0*/  STS [R12], R30 ;  /* 0x0000001e0c007388 */ /* 0x0081e80000000800 */
[----:B-----5:R-:W-:Y:S04]  /*10e0*/  STS.64 [R13], R32 ;  /* 0x000000200d007388 */ /* 0x020fe80000000a00 */
[----:B0-----:R-:W3:Y:S04]  /*10f0*/  LDG.E R30, desc[UR8][R24.64+0x10] ;  /* 0x00001008181e7981 */ /* 0x001ee8000c1e1900 */
[----:B----4-:R0:W-:Y:S04]  /*1100*/  STS [R26], R37 ;  /* 0x000000251a007388 */ /* 0x0101e80000000800 */
[----:B------:R-:W-:Y:S04]  /*1110*/  STS [R12+0x4], R34 ;  /* 0x000004220c007388 */ /* 0x000fe80000000800 */
[----:B--2---:R-:W-:Y:S04]  /*1120*/  STS.64 [R13+0x8], R16 ;  /* 0x000008100d007388 */ /* 0x004fe80000000a00 */
[----:B------:R-:W-:Y:S04]  /*1130*/  STS [R26+0x4], R21 ;  /* 0x000004151a007388 */ /* 0x000fe80000000800 */
[----:B------:R1:W-:Y:S04]  /*1140*/  STS [R12+0x8], R20 ;  /* 0x000008140c007388 */ /* 0x0003e80000000800 */
[----:B0-----:R-:W2:Y:S04]  /*1150*/  LDG.E R37, desc[UR8][R24.64+0xc] ;  /* 0x00000c0818257981 */ /* 0x001ea8000c1e1900 */
[----:B------:R-:W4:Y:S04]  /*1160*/  LDG.E R33, desc[UR8][R18.64+0x18] ;  /* 0x0000180812217981 */ /* 0x000f28000c1e1900 */
[----:B-1----:R-:W5:Y:S04]  /*1170*/  LDG.E.64 R20, desc[UR8][R22.64+0x18] ;  /* 0x0000180816147981 */ /* 0x002f68000c1e1b00 */
[----:B------:R-:W4:Y:S04]  /*1180*/  LDG.E.64 R16, desc[UR8][R22.64+0x28] ;  /* 0x0000280816107981 */ /* 0x000f28000c1e1b00 */
[----:B------:R-:W3:Y:S04]  /*1190*/  LDG.E.64 R18, desc[UR8][R22.64+0x20] ;  /* 0x0000200816127981 */ /* 0x000ee8000c1e1b00 */
[----:B------:R-:W-:Y:S04]  /*11a0*/  STS.64 [R13+0x10], R28 ;  /* 0x0000101c0d007388 */ /* 0x000fe80000000a00 */
[----:B------:R-:W4:Y:S04]  /*11b0*/  LDG.E R32, desc[UR8][R24.64+0x14] ;  /* 0x0000140818207981 */ /* 0x000f28000c1e1900 */
[----:B------:R-:W-:Y:S04]  /*11c0*/  STS [R26+0x8], R14 ;  /* 0x0000080e1a007388 */ /* 0x000fe80000000800 */
[----:B------:R0:W-:Y:S04]  /*11d0*/  STS [R12+0xc], R15 ;  /* 0x00000c0f0c007388 */ /* 0x0001e80000000800 */
[----:B------:R-:W4:Y:S04]  /*11e0*/  LDG.E R34, desc[UR8][R24.64+0x18] ;  /* 0x0000180818227981 */ /* 0x000f28000c1e1900 */
[----:B0-----:R-:W4:Y:S04]  /*11f0*/  LDG.E.64 R14, desc[UR8][R22.64+0x30] ;  /* 0x00003008160e7981 */ /* 0x001f28000c1e1b00 */
[----:B------:R-:W4:Y:S01]  /*1200*/  LDG.E.64 R24, desc[UR8][R22.64+0x38] ;  /* 0x0000380816187981 */ /* 0x000f22000c1e1b00 */
[----:B------:R-:W-:-:S05]  /*1210*/  VIADD R11, R11, 0x8 ;  /* 0x000000080b0b7836 */ /* 0x000fca0000000000 */
[----:B------:R-:W-:Y:S01]  /*1220*/  ISETP.NE.AND P0, PT, R11, R6, PT ;  /* 0x000000060b00720c */ /* 0x000fe20003f05270 */
[----:B-----5:R1:W-:Y:S04]  /*1230*/  STS.64 [R13+0x18], R20 ;  /* 0x000018140d007388 */ /* 0x0203e80000000a00 */
[----:B--2---:R1:W-:Y:S04]  /*1240*/  STS [R26+0xc], R37 ;  /* 0x00000c251a007388 */ /* 0x0043e80000000800 */
[----:B------:R1:W-:Y:S04]  /*1250*/  STS [R12+0x10], R27 ;  /* 0x0000101b0c007388 */ /* 0x0003e80000000800 */
[----:B---3--:R1:W-:Y:S04]  /*1260*/  STS.64 [R13+0x20], R18 ;  /* 0x000020120d007388 */ /* 0x0083e80000000a00 */
[----:B------:R1:W-:Y:S04]  /*1270*/  STS [R26+0x10], R30 ;  /* 0x0000101e1a007388 */ /* 0x0003e80000000800 */
[----:B------:R1:W-:Y:S04]  /*1280*/  STS [R12+0x14], R31 ;  /* 0x0000141f0c007388 */ /* 0x0003e80000000800 */
[----:B----4-:R1:W-:Y:S04]  /*1290*/  STS.64 [R13+0x28], R16 ;  /* 0x000028100d007388 */ /* 0x0103e80000000a00 */
[----:B------:R1:W-:Y:S04]  /*12a0*/  STS [R26+0x14], R32 ;  /* 0x000014201a007388 */ /* 0x0003e80000000800 */
[----:B------:R1:W-:Y:S04]  /*12b0*/  STS [R12+0x18], R33 ;  /* 0x000018210c007388 */ /* 0x0003e80000000800 */
[----:B------:R1:W-:Y:S04]  /*12c0*/  STS.64 [R13+0x30], R14 ;  /* 0x0000300e0d007388 */ /* 0x0003e80000000a00 */
[----:B------:R1:W-:Y:S04]  /*12d0*/  STS [R26+0x18], R34 ;  /* 0x000018221a007388 */ /* 0x0003e80000000800 */
[----:B------:R1:W-:Y:S04]  /*12e0*/  STS [R12+0x1c], R35 ;  /* 0x00001c230c007388 */ /* 0x0003e80000000800 */
[----:B------:R1:W-:Y:S04]  /*12f0*/  STS.64 [R13+0x38], R24 ;  /* 0x000038180d007388 */ /* 0x0003e80000000a00 */
[----:B------:R1:W-:Y:S01]  /*1300*/  STS [R26+0x1c], R36 ;  /* 0x00001c241a007388 */ /* 0x0003e20000000800 */
[----:B------:R-:W-:Y:S05]  /*1310*/  @P0 BRA `(.L_x_7) ;  /* 0xfffffffc00100947 */ /* 0x000fea000383ffff */
.L_x_6:
[----:B------:R-:W-:Y:S05]  /*1320*/  BRA.U !UP1, `(.L_x_5) ;  /* 0x00000005098c7547 */ /* 0x000fea000b800000 */
[----:B------:R-:W-:Y:S02]  /*1330*/  UISETP.GE.U32.AND UP0, UPT, UR5, 0x4, UPT ;  /* 0x000000040500788c */ /* 0x000fe4000bf06070 */
[----:B------:R-:W-:-:S04]  /*1340*/  ULOP3.LUT UR6, UR4, 0x3, URZ, 0xc0, !UPT ;  /* 0x0000000304067892 */ /* 0x000fc8000f8ec0ff */
[----:B------:R-:W-:-:S03]  /*1350*/  UISETP.NE.AND UP1, UPT, UR6, URZ, UPT ;  /* 0x000000ff0600728c */ /* 0x000fc6000bf25270 */
[----:B------:R-:W-:Y:S08]  /*1360*/  BRA.U !UP0, `(.L_x_8) ;  /* 0x0000000108a07547 */ /* 0x000ff0000b800000 */
[----:B-1----:R-:W1:Y:S08]  /*1370*/  LDC.64 R16, c[0x0][0x388] ;  /* 0x0000e200ff107b82 */ /* 0x002e700000000a00 */
[----:B------:R-:W2:Y:S08]  /*1380*/  LDC.64 R18, c[0x0][0x390] ;  /* 0x0000e400ff127b82 */ /* 0x000eb00000000a00 */
[----:B0-----:R-:W0:Y:S01]  /*1390*/  LDC.64 R8, c[0x0][0x3a0] ;  /* 0x0000e800ff087b82 */ /* 0x001e220000000a00 */
[----:B-1----:R-:W-:-:S05]  /*13a0*/  IMAD.WIDE.U32 R16, R6, 0x4, R16 ;  /* 0x0000000406107825 */ /* 0x002fca00078e0010 */
[----:B------:R-:W3:Y:S01]  /*13b0*/  LDG.E R22, desc[UR8][R16.64] ;  /* 0x0000000810167981 */ /* 0x000ee2000c1e1900 */
[----:B--2---:R-:W-:-:S03]  /*13c0*/  IMAD.WIDE.U32 R18, R6, 0x8, R18 ;  /* 0x0000000806127825 */ /* 0x004fc600078e0012 */
[----:B------:R-:W2:Y:S04]  /*13d0*/  LDG.E R26, desc[UR8][R16.64+0x4] ;  /* 0x00000408101a7981 */ /* 0x000ea8000c1e1900 */
[----:B------:R-:W4:Y:S01]  /*13e0*/  LDG.E.64 R10, desc[UR8][R18.64] ;  /* 0x00000008120a7981 */ /* 0x000f22000c1e1b00 */
[----:B0-----:R-:W-:-:S03]  /*13f0*/  IMAD.WIDE.U32 R8, R6, 0x4, R8 ;  /* 0x0000000406087825 */ /* 0x001fc600078e0008 */
[----:B------:R-:W5:Y:S04]  /*1400*/  LDG.E.64 R12, desc[UR8][R18.64+0x8] ;  /* 0x00000808120c7981 */ /* 0x000f68000c1e1b00 */
[----:B------:R-:W2:Y:S04]  /*1410*/  LDG.E R27, desc[UR8][R8.64] ;  /* 0x00000008081b7981 */ /* 0x000ea8000c1e1900 */
[----:B------:R-:W5:Y:S04]  /*1420*/  LDG.E R25, desc[UR8][R8.64+0x4] ;  /* 0x0000040808197981 */ /* 0x000f68000c1e1900 */
[----:B------:R-:W5:Y:S04]  /*1430*/  LDG.E R24, desc[UR8][R16.64+0x8] ;  /* 0x0000080810187981 */ /* 0x000f68000c1e1900 */
[----:B------:R-:W5:Y:S04]  /*1440*/  LDG.E.64 R14, desc[UR8][R18.64+0x10] ;  /* 0x00001008120e7981 */ /* 0x000f68000c1e1b00 */
[----:B------:R-:W5:Y:S04]  /*1450*/  LDG.E R23, desc[UR8][R8.64+0x8] ;  /* 0x0000080808177981 */ /* 0x000f68000c1e1900 */
[----:B------:R0:W5:Y:S04]  /*1460*/  LDG.E R28, desc[UR8][R16.64+0xc] ;  /* 0x00000c08101c7981 */ /* 0x000168000c1e1900 */
[----:B------:R-:W5:Y:S04]  /*1470*/  LDG.E.64 R20, desc[UR8][R18.64+0x18] ;  /* 0x0000180812147981 */ /* 0x000f68000c1e1b00 */
[----:B------:R-:W5:Y:S01]  /*1480*/  LDG.E R33, desc[UR8][R8.64+0xc] ;  /* 0x00000c0808217981 */ /* 0x000f62000c1e1900 */
[----:B------:R-:W-:-:S02]  /*1490*/  VIADD R29, R5, 0xa0 ;  /* 0x000000a0051d7836 */ /* 0x000fc40000000000 */
[C---:B------:R-:W-:Y:S02]  /*14a0*/  VIADD R31, R5.reuse, 0xdc0 ;  /* 0x00000dc0051f7836 */ /* 0x040fe40000000000 */
[----:B------:R-:W-:Y:S01]  /*14b0*/  VIADD R35, R5, 0x780 ;  /* 0x0000078005237836 */ /* 0x000fe20000000000 */
[C---:B------:R-:W-:Y:S02]  /*14c0*/  LEA R29, R4.reuse, R29, 0x18 ;  /* 0x0000001d041d7211 */ /* 0x040fe400078ec0ff */
[C---:B------:R-:W-:Y:S02]  /*14d0*/  LEA R31, R4.reuse, R31, 0x18 ;  /* 0x0000001f041f7211 */ /* 0x040fe400078ec0ff */
[----:B------:R-:W-:Y:S01]  /*14e0*/  LEA R35, R4, R35, 0x18 ;  /* 0x0000002304237211 */ /* 0x000fe200078ec0ff */
[C---:B------:R-:W-:Y:S02]  /*14f0*/  IMAD R29, R6.reuse, 0x4, R29 ;  /* 0x00000004061d7824 */ /* 0x040fe400078e021d */
[----:B------:R-:W-:-:S02]  /*1500*/  IMAD R31, R6, 0x8, R31 ;  /* 0x00000008061f7824 */ /* 0x000fc400078e021f */
[C---:B0-----:R-:W-:Y:S02]  /*1510*/  IMAD R16, R6.reuse, 0x4, R35 ;  /* 0x0000000406107824 */ /* 0x041fe400078e0223 */
[----:B------:R-:W-:Y:S01]  /*1520*/  VIADD R6, R6, 0x4 ;  /* 0x0000000406067836 */ /* 0x000fe20000000000 */
[----:B---3--:R3:W-:Y:S04]  /*1530*/  STS [R29], R22 ;  /* 0x000000161d007388 */ /* 0x0087e80000000800 */
[----:B----4-:R3:W-:Y:S04]  /*1540*/  STS.64 [R31], R10 ;  /* 0x0000000a1f007388 */ /* 0x0107e80000000a00 */
[----:B--2---:R3:W-:Y:S04]  /*1550*/  STS [R16], R27 ;  /* 0x0000001b10007388 */ /* 0x0047e80000000800 */
[----:B------:R3:W-:Y:S04]  /*1560*/  STS [R29+0x4], R26 ;  /* 0x0000041a1d007388 */ /* 0x0007e80000000800 */
[----:B-----5:R3:W-:Y:S04]  /*1570*/  STS.64 [R31+0x8], R12 ;  /* 0x0000080c1f007388 */ /* 0x0207e80000000a00 */
[----:B------:R3:W-:Y:S04]  /*1580*/  STS [R16+0x4], R25 ;  /* 0x0000041910007388 */ /* 0x0007e80000000800 */
[----:B------:R3:W-:Y:S04]  /*1590*/  STS [R29+0x8], R24 ;  /* 0x000008181d007388 */ /* 0x0007e80000000800 */
[----:B------:R3:W-:Y:S04]  /*15a0*/  STS.64 [R31+0x10], R14 ;  /* 0x0000100e1f007388 */ /* 0x0007e80000000a00 */
[----:B------:R3:W-:Y:S04]  /*15b0*/  STS [R16+0x8], R23 ;  /* 0x0000081710007388 */ /* 0x0007e80000000800 */
[----:B------:R3:W-:Y:S04]  /*15c0*/  STS [R29+0xc], R28 ;  /* 0x00000c1c1d007388 */ /* 0x0007e80000000800 */
[----:B------:R3:W-:Y:S04]  /*15d0*/  STS.64 [R31+0x18], R20 ;  /* 0x000018141f007388 */ /* 0x0007e80000000a00 */
[----:B------:R3:W-:Y:S02]  /*15e0*/  STS [R16+0xc], R33 ;  /* 0x00000c2110007388 */ /* 0x0007e40000000800 */
.L_x_8:
[----:B------:R-:W-:Y:S05]  /*15f0*/  BRA.U !UP1, `(.L_x_5) ;  /* 0x0000000109d87547 */ /* 0x000fea000b800000 */
[----:B------:R-:W-:Y:S02]  /*1600*/  UISETP.NE.AND UP0, UPT, UR6, 0x1, UPT ;  /* 0x000000010600788c */ /* 0x000fe4000bf05270 */
[----:B------:R-:W-:-:S04]  /*1610*/  ULOP3.LUT UR4, UR4, 0x1, URZ, 0xc0, !UPT ;  /* 0x0000000104047892 */ /* 0x000fc8000f8ec0ff */
[----:B------:R-:W-:-:S03]  /*1620*/  UISETP.NE.U32.AND UP1, UPT, UR4, 0x1, UPT ;  /* 0x000000010400788c */ /* 0x000fc6000bf25070 */
[----:B------:R-:W-:Y:S08]  /*1630*/  BRA.U !UP0, `(.L_x_9) ;  /* 0x0000000108707547 */ /* 0x000ff0000b800000 */
[----:B0-----:R-:W0:Y:S08]  /*1640*/  LDC.64 R8, c[0x0][0x388] ;  /* 0x0000e200ff087b82 */ /* 0x001e300000000a00 */
[----:B---3--:R-:W2:Y:S08]  /*1650*/  LDC.64 R10, c[0x0][0x390] ;  /* 0x0000e400ff0a7b82 */ /* 0x008eb00000000a00 */
[----:B-1----:R-:W1:Y:S01]  /*1660*/  LDC.64 R16, c[0x0][0x3a0] ;  /* 0x0000e800ff107b82 */ /* 0x002e620000000a00 */
[----:B0-----:R-:W-:-:S05]  /*1670*/  IMAD.WIDE.U32 R12, R6, 0x4, R8 ;  /* 0x00000004060c7825 */ /* 0x001fca00078e0008 */
[----:B------:R-:W3:Y:S01]  /*1680*/  LDG.E R18, desc[UR8][R12.64] ;  /* 0x000000080c127981 */ /* 0x000ee2000c1e1900 */
[----:B--2---:R-:W-:-:S03]  /*1690*/  IMAD.WIDE.U32 R14, R6, 0x8, R10 ;  /* 0x00000008060e7825 */ /* 0x004fc600078e000a */
[----:B------:R-:W2:Y:S04]  /*16a0*/  LDG.E R22, desc[UR8][R12.64+0x4] ;  /* 0x000004080c167981 */ /* 0x000ea8000c1e1900 */
[----:B------:R-:W4:Y:S01]  /*16b0*/  LDG.E.64 R8, desc[UR8][R14.64] ;  /* 0x000000080e087981 */ /* 0x000f22000c1e1b00 */
[----:B-1----:R-:W-:-:S03]  /*16c0*/  IMAD.WIDE.U32 R16, R6, 0x4, R16 ;  /* 0x0000000406107825 */ /* 0x002fc600078e0010 */
[----:B------:R-:W5:Y:S04]  /*16d0*/  LDG.E.64 R10, desc[UR8][R14.64+0x8] ;  /* 0x000008080e0a7981 */ /* 0x000f68000c1e1b00 */
[----:B------:R-:W2:Y:S04]  /*16e0*/  LDG.E R20, desc[UR8][R16.64] ;  /* 0x0000000810147981 */ /* 0x000ea8000c1e1900 */
[----:B------:R-:W5:Y:S01]  /*16f0*/  LDG.E R24, desc[UR8][R16.64+0x4] ;  /* 0x0000040810187981 */ /* 0x000f62000c1e1900 */
[C---:B------:R-:W-:Y:S02]  /*1700*/  VIADD R19, R5.reuse, 0xa0 ;  /* 0x000000a005137836 */ /* 0x040fe40000000000 */
[----:B------:R-:W-:-:S02]  /*1710*/  VIADD R21, R5, 0xdc0 ;  /* 0x00000dc005157836 */ /* 0x000fc40000000000 */
[----:B------:R-:W-:Y:S01]  /*1720*/  VIADD R23, R5, 0x780 ;  /* 0x0000078005177836 */ /* 0x000fe20000000000 */
[C---:B------:R-:W-:Y:S02]  /*1730*/  LEA R19, R4.reuse, R19, 0x18 ;  /* 0x0000001304137211 */ /* 0x040fe400078ec0ff */
[C---:B------:R-:W-:Y:S02]  /*1740*/  LEA R21, R4.reuse, R21, 0x18 ;  /* 0x0000001504157211 */ /* 0x040fe400078ec0ff */
[----:B------:R-:W-:Y:S01]  /*1750*/  LEA R23, R4, R23, 0x18 ;  /* 0x0000001704177211 */ /* 0x000fe200078ec0ff */
[C---:B------:R-:W-:Y:S02]  /*1760*/  IMAD R19, R6.reuse, 0x4, R19 ;  /* 0x0000000406137824 */ /* 0x040fe400078e0213 */
[C---:B------:R-:W-:Y:S02]  /*1770*/  IMAD R21, R6.reuse, 0x8, R21 ;  /* 0x0000000806157824 */ /* 0x040fe400078e0215 */
[----:B------:R-:W-:-:S02]  /*1780*/  IMAD R23, R6, 0x4, R23 ;  /* 0x0000000406177824 */ /* 0x000fc400078e0217 */
[----:B------:R-:W-:Y:S01]  /*1790*/  VIADD R6, R6, 0x2 ;  /* 0x0000000206067836 */ /* 0x000fe20000000000 */
[----:B---3--:R0:W-:Y:S04]  /*17a0*/  STS [R19], R18 ;  /* 0x0000001213007388 */ /* 0x0081e80000000800 */
[----:B----4-:R0:W-:Y:S04]  /*17b0*/  STS.64 [R21], R8 ;  /* 0x0000000815007388 */ /* 0x0101e80000000a00 */
[----:B--2---:R0:W-:Y:S04]  /*17c0*/  STS [R23], R20 ;  /* 0x0000001417007388 */ /* 0x0041e80000000800 */
[----:B------:R0:W-:Y:S04]  /*17d0*/  STS [R19+0x4], R22 ;  /* 0x0000041613007388 */ /* 0x0001e80000000800 */
[----:B-----5:R0:W-:Y:S04]  /*17e0*/  STS.64 [R21+0x8], R10 ;  /* 0x0000080a15007388 */ /* 0x0201e80000000a00 */
[----:B------:R0:W-:Y:S02]  /*17f0*/  STS [R23+0x4], R24 ;  /* 0x0000041817007388 */ /* 0x0001e40000000800 */
.L_x_9:
[----:B------:R-:W-:Y:S05]  /*1800*/  BRA.U UP1, `(.L_x_5) ;  /* 0x0000000101547547 */ /* 0x000fea000b800000 */
[----:B0--3--:R-:W0:Y:S08]  /*1810*/  LDC.64 R10, c[0x0][0x388] ;  /* 0x0000e200ff0a7b82 */ /* 0x009e300000000a00 */
[----:B------:R-:W2:Y:S08]  /*1820*/  LDC.64 R8, c[0x0][0x390] ;  /* 0x0000e400ff087b82 */ /* 0x000eb00000000a00 */
[----:B-1----:R-:W1:Y:S01]  /*1830*/  LDC.64 R12, c[0x0][0x3a0] ;  /* 0x0000e800ff0c7b82 */ /* 0x002e620000000a00 */
[----:B0-----:R-:W-:-:S06]  /*1840*/  IMAD.WIDE.U32 R10, R6, 0x4, R10 ;  /* 0x00000004060a7825 */ /* 0x001fcc00078e000a */
[----:B------:R0:W3:Y:S01]  /*1850*/  LDG.E R10, desc[UR8][R10.64] ;  /* 0x000000080a0a7981 */ /* 0x0000e2000c1e1900 */
[----:B--2---:R-:W-:-:S06]  /*1860*/  IMAD.WIDE.U32 R8, R6, 0x8, R8 ;  /* 0x0000000806087825 */ /* 0x004fcc00078e0008 */
[----:B------:R-:W2:Y:S01]  /*1870*/  LDG.E.64 R8, desc[UR8][R8.64] ;  /* 0x0000000808087981 */ /* 0x000ea2000c1e1b00 */
[----:B-1----:R-:W-:-:S06]  /*1880*/  IMAD.WIDE.U32 R12, R6, 0x4, R12 ;  /* 0x00000004060c7825 */ /* 0x002fcc00078e000c */
[----:B------:R-:W4:Y:S01]  /*1890*/  LDG.E R12, desc[UR8][R12.64] ;  /* 0x000000080c0c7981 */ /* 0x000f22000c1e1900 */
[C---:B------:R-:W-:Y:S02]  /*18a0*/  VIADD R15, R5.reuse, 0xa0 ;  /* 0x000000a0050f7836 */ /* 0x040fe40000000000 */
[C---:B------:R-:W-:Y:S02]  /*18b0*/  VIADD R17, R5.reuse, 0xdc0 ;  /* 0x00000dc005117836 */ /* 0x040fe40000000000 */
[----:B------:R-:W-:Y:S01]  /*18c0*/  VIADD R19, R5, 0x780 ;  /* 0x0000078005137836 */ /* 0x000fe20000000000 */
[C---:B------:R-:W-:Y:S02]  /*18d0*/  LEA R5, R4.reuse, R15, 0x18 ;  /* 0x0000000f04057211 */ /* 0x040fe400078ec0ff */
[C---:B------:R-:W-:Y:S02]  /*18e0*/  LEA R15, R4.reuse, R17, 0x18 ;  /* 0x00000011040f7211 */ /* 0x040fe400078ec0ff */
[----:B------:R-:W-:Y:S01]  /*18f0*/  LEA R19, R4, R19, 0x18 ;  /* 0x0000001304137211 */ /* 0x000fe200078ec0ff */
[----:B------:R-:W-:-:S02]  /*1900*/  IMAD R5, R6, 0x4, R5 ;  /* 0x0000000406057824 */ /* 0x000fc400078e0205 */
[C---:B------:R-:W-:Y:S02]  /*1910*/  IMAD R15, R6.reuse, 0x8, R15 ;  /* 0x00000008060f7824 */ /* 0x040fe400078e020f */
[----:B0-----:R-:W-:Y:S01]  /*1920*/  IMAD R11, R6, 0x4, R19 ;  /* 0x00000004060b7824 */ /* 0x001fe200078e0213 */
[----:B---3--:R0:W-:Y:S04]  /*1930*/  STS [R5], R10 ;  /* 0x0000000a05007388 */ /* 0x0081e80000000800 */
[----:B--2---:R0:W-:Y:S04]  /*1940*/  STS.64 [R15], R8 ;  /* 0x000000080f007388 */ /* 0x0041e80000000a00 */
[----:B----4-:R0:W-:Y:S02]  /*1950*/  STS [R11], R12 ;  /* 0x0000000c0b007388 */ /* 0x0101e40000000800 */
.L_x_5:
[----:B------:R-:W1:Y:S08]  /*1960*/  S2UR UR4, SR_CTAID.X ;  /* 0x00000000000479c3 */ /* 0x000e700000002500 */
[----:B------:R-:W-:Y:S01]  /*1970*/  BAR.SYNC.DEFER_BLOCKING 0x0 ;  /* 0x0000000000007b1d */ /* 0x000fe20000010000 */
[----:B------:R-:W-:Y:S01]  /*1980*/  VIADD R0, R0, 0xffffffff ;  /* 0xffffffff00007836 */ /* 0x000fe20000000000 */
[----:B------:R-:W-:Y:S01]  /*1990*/  MOV R6, 0x1a30 ;  /* 0x00001a3000067802 */ /* 0x000fe20000000f00 */
[----:B0-----:R-:W-:-:S03]  /*19a0*/  IMAD.MOV.U32 R5, RZ, RZ, -0x1 ;  /* 0xffffffffff057424 */ /* 0x001fc600078e00ff */
[----:B------:R-:W0:Y:S02]  /*19b0*/  LDCU UR5, c[0x0][0x370] ;  /* 0x00006e00ff0577ac */ /* 0x000e240008000800 */
[CC--:B------:R-:W-:Y:S02]  /*19c0*/  SHF.L.U32 R4, R5.reuse, R0.reuse, RZ ;  /* 0x0000000005047219 */ /* 0x0c0fe400000006ff */
[----:B------:R-:W-:Y:S02]  /*19d0*/  SHF.L.U64.HI R5, R5, R0, 0xffffffff ;  /* 0xffffffff05057419 */ /* 0x000fe40000010200 */
[----:B------:R-:W-:Y:S02]  /*19e0*/  LOP3.LUT R0, RZ, R4, RZ, 0x33, !PT ;  /* 0x00000004ff007212 */ /* 0x000fe400078e33ff */
[----:B------:R-:W-:Y:S01]  /*19f0*/  LOP3.LUT R4, RZ, R5, RZ, 0x33, !PT ;  /* 0x00000005ff047212 */ /* 0x000fe200078e33ff */
[C---:B-1-3--:R-:W-:Y:S02]  /*1a00*/  IMAD R14, R3.reuse, UR4, R2 ;  /* 0x00000004030e7c24 */ /* 0x04afe4000f8e0202 */
[----:B0-----:R-:W-:-:S07]  /*1a10*/  IMAD R8, R3, UR5, RZ ;  /* 0x0000000503087c24 */ /* 0x001fce000f8e02ff */
[----:B------:R-:W-:Y:S05]  /*1a20*/  CALL.REL.NOINC `($__internal_0_$__cuda_sm20_div_u64) ;  /* 0x0000002c00707944 */ /* 0x000fea0003c00000 */
[----:B------:R-:W-:Y:S01]  /*1a30*/  VIADD R8, R14, 0x1 ;  /* 0x000000010e087836 */ /* 0x000fe20000000000 */
[----:B------:R-:W-:Y:S01]  /*1a40*/  SHF.R.S32.HI R15, RZ, 0x1f, R14 ;  /* 0x0000001fff0f7819 */ /* 0x000fe2000001140e */
[----:B------:R-:W-:Y:S03]  /*1a50*/  BSSY.RECONVERGENT B1, `(.L_x_10) ;  /* 0x00002d3000017945 */ /* 0x000fe60003800200 */
[----:B------:R-:W-:Y:S01]  /*1a60*/  SHF.R.S32.HI R9, RZ, 0x1f, R8 ;  /* 0x0000001fff097819 */ /* 0x000fe20000011408 */
[----:B------:R-:W-:-:S04]  /*1a70*/  IMAD R6, R15, R5, RZ ;  /* 0x000000050f067224 */ /* 0x000fc800078e02ff */
[-C--:B------:R-:W-:Y:S02]  /*1a80*/  IMAD R12, R9, R5.reuse, RZ ;  /* 0x00000005090c7224 */ /* 0x080fe400078e02ff */
[----:B------:R-:W-:-:S04]  /*1a90*/  IMAD.WIDE.U32 R10, R8, R5, R8 ;  /* 0x00000005080a7225 */ /* 0x000fc800078e0008 */
[----:B------:R-:W-:Y:S01]  /*1aa0*/  IMAD R17, R8, R13, R12 ;  /* 0x0000000d08117224 */ /* 0x000fe200078e020c */
[----:B------:R-:W-:Y:S01]  /*1ab0*/  ISETP.LT.U32.AND P0, PT, R0, R10, PT ;  /* 0x0000000a0000720c */ /* 0x000fe20003f01070 */
[----:B------:R-:W-:-:S04]  /*1ac0*/  IMAD.WIDE.U32 R8, R14, R5, R14 ;  /* 0x000000050e087225 */ /* 0x000fc800078e000e */
[----:B------:R-:W-:Y:S01]  /*1ad0*/  IMAD.IADD R5, R11, 0x1, R17 ;  /* 0x000000010b057824 */ /* 0x000fe200078e0211 */
[----:B------:R-:W-:Y:S01]  /*1ae0*/  IADD3 R11, P1, PT, R8, 0x1, RZ ;  /* 0x00000001080b7810 */ /* 0x000fe20007f3e0ff */
[----:B------:R-:W-:Y:S01]  /*1af0*/  IMAD R13, R14, R13, R6 ;  /* 0x0000000d0e0d7224 */ /* 0x000fe200078e0206 */
[----:B------:R-:W-:Y:S02]  /*1b00*/  CS2R R16, SRZ ;  /* 0x0000000000107805 */ /* 0x000fe4000001ff00 */
[----:B------:R-:W-:Y:S01]  /*1b10*/  ISETP.LT.U32.AND.EX P0, PT, R4, R5, PT, P0 ;  /* 0x000000050400720c */ /* 0x000fe20003f01100 */
[----:B------:R-:W-:-:S03]  /*1b20*/  IMAD.IADD R13, R9, 0x1, R13 ;  /* 0x00000001090d7824 */ /* 0x000fc600078e020d */
[----:B------:R-:W-:Y:S01]  /*1b30*/  SEL R0, R0, R10, P0 ;  /* 0x0000000a00007207 */ /* 0x000fe20000000000 */
[----:B------:R-:W-:Y:S01]  /*1b40*/  IMAD.X R6, RZ, RZ, R13, P1 ;  /* 0x000000ffff067224 */ /* 0x000fe200008e060d */
[----:B------:R-:W-:Y:S02]  /*1b50*/  SEL R4, R4, R5, P0 ;  /* 0x0000000504047207 */ /* 0x000fe40000000000 */
[----:B------:R-:W-:-:S04]  /*1b60*/  ISETP.GT.U32.AND P0, PT, R11, R0, PT ;  /* 0x000000000b00720c */ /* 0x000fc80003f04070 */
[----:B------:R-:W-:-:S13]  /*1b70*/  ISETP.GT.U32.AND.EX P0, PT, R6, R4, PT, P0 ;  /* 0x000000040600720c */ /* 0x000fda0003f04100 */
[----:B------:R-:W-:Y:S05]  /*1b80*/  @P0 BRA `(.L_x_11) ;  /* 0x0000002800fc0947 */ /* 0x000fea0003800000 */
[----:B------:R-:W0:Y:S01]  /*1b90*/  LDCU UR4, c[0x0][0x3a8] ;  /* 0x00007500ff0477ac */ /* 0x000e220008000800 */
[----:B------:R-:W-:Y:S01]  /*1ba0*/  IMAD.MOV.U32 R5, RZ, RZ, R11 ;  /* 0x000000ffff057224 */ /* 0x000fe200078e000b */
[----:B0-----:R-:W-:-:S09]  /*1bb0*/  UISETP.GE.AND UP0, UPT, UR4, 0x1, UPT ;  /* 0x000000010400788c */ /* 0x001fd2000bf06270 */
[----:B------:R-:W-:Y:S05]  /*1bc0*/  BRA.U !UP0, `(.L_x_12) ;  /* 0x0000002908247547 */ /* 0x000fea000b800000 */
[----:B------:R-:W-:Y:S01]  /*1bd0*/  BSSY.RECONVERGENT B0, `(.L_x_13) ;  /* 0x0000287000007945 */ /* 0x000fe20003800200 */
[----:B------:R-:W-:Y:S02]  /*1be0*/  CS2R R12, SRZ ;  /* 0x00000000000c7805 */ /* 0x000fe4000001ff00 */
[----:B------:R-:W-:-:S07]  /*1bf0*/  CS2R R16, SRZ ;  /* 0x0000000000107805 */ /* 0x000fce000001ff00 */
.L_x_54:
[----:B------:R-:W-:Y:S01]  /*1c00*/  LOP3.LUT R10, R12, R5, RZ, 0x3c, !PT ;  /* 0x000000050c0a7212 */ /* 0x000fe200078e3cff */
[----:B------:R-:W-:Y:S01]  /*1c10*/  IMAD.MOV.U32 R8, RZ, RZ, R5 ;  /* 0x000000ffff087224 */ /* 0x000fe200078e0005 */
[----:B------:R-:W-:-:S04]  /*1c20*/  LOP3.LUT R11, R13, R6, RZ, 0x3c, !PT ;  /* 0x000000060d0b7212 */ /* 0x000fc800078e3cff */
[--C-:B------:R-:W-:Y:S02]  /*1c30*/  SHF.R.U64 R10, R10, 0x1, R11.reuse ;  /* 0x000000010a0a7819 */ /* 0x100fe4000000120b */
[----:B------:R-:W-:Y:S02]  /*1c40*/  SHF.R.U32.HI R11, RZ, 0x1, R11 ;  /* 0x00000001ff0b7819 */ /* 0x000fe4000001160b */
[----:B------:R-:W-:Y:S01]  /*1c50*/  LOP3.LUT R9, R12, R5, R10, 0x96, !PT ;  /* 0x000000050c097212 */ /* 0x000fe200078e960a */
[----:B------:R-:W-:Y:S01]  /*1c60*/  IMAD.MOV.U32 R12, RZ, RZ, RZ ;  /* 0x000000ffff0c7224 */ /* 0x000fe200078e00ff */
[----:B------:R-:W-:Y:S01]  /*1c70*/  LOP3.LUT R10, R13, R6, R11, 0x96, !PT ;  /* 0x000000060d0a7212 */ /* 0x000fe200078e960b */
[----:B------:R-:W-:-:S07]  /*1c80*/  IMAD.MOV.U32 R11, RZ, RZ, R6 ;  /* 0x000000ffff0b7224 */ /* 0x000fce00078e0006 */
.L_x_20:
[----:B--2---:R-:W-:Y:S01]  /*1c90*/  SHF.R.U64 R13, R9, R12, R10 ;  /* 0x0000000c090d7219 */ /* 0x004fe2000000120a */
[----:B------:R-:W-:Y:S03]  /*1ca0*/  BSSY.RECONVERGENT B2, `(.L_x_14) ;  /* 0x00000df000027945 */ /* 0x000fe60003800200 */
[----:B------:R-:W-:-:S04]  /*1cb0*/  LOP3.LUT R13, R13, 0x1, RZ, 0xc0, !PT ;  /* 0x000000010d0d7812 */ /* 0x000fc800078ec0ff */
[----:B------:R-:W-:-:S04]  /*1cc0*/  ISETP.NE.U32.AND P0, PT, R13, 0x1, PT ;  /* 0x000000010d00780c */ /* 0x000fc80003f05070 */
[----:B------:R-:W-:-:S13]  /*1cd0*/  ISETP.NE.U32.AND.EX P0, PT, RZ, RZ, PT, P0 ;  /* 0x000000ffff00720c */ /* 0x000fda0003f05100 */
[----:B01-3--:R-:W-:Y:S05]  /*1ce0*/  @P0 BRA `(.L_x_15) ;  /* 0x0000000c00680947 */ /* 0x00bfea0003800000 */
[----:B------:R-:W-:Y:S01]  /*1cf0*/  IMAD R13, R12, 0x4, R7 ;  /* 0x000000040c0d7824 */ /* 0x000fe200078e0207 */
[--C-:B------:R-:W-:Y:S02]  /*1d00*/  SHF.R.U64 R18, R5, 0x1, R6.reuse ;  /* 0x0000000105127819 */ /* 0x100fe40000001206 */
[----:B------:R-:W-:Y:S02]  /*1d10*/  SHF.R.U32.HI R21, RZ, 0x1, R6 ;  /* 0x00000001ff157819 */ /* 0x000fe40000011606 */
[----:B------:R-:W-:Y:S01]  /*1d20*/  LDS R26, [R13] ;  /* 0x000000000d1a7984 */ /* 0x000fe20000000800 */
[----:B------:R-:W-:Y:S02]  /*1d30*/  LOP3.LUT R19, R18, R5, RZ, 0x3c, !PT ;  /* 0x0000000512137212 */ /* 0x000fe400078e3cff */
[----:B------:R-:W-:Y:S01]  /*1d40*/  LOP3.LUT R18, R21, R6, RZ, 0x3c, !PT ;  /* 0x0000000615127212 */ /* 0x000fe200078e3cff */
[----:B------:R-:W0:Y:S03]  /*1d50*/  LDS R23, [R13+0x4] ;  /* 0x000004000d177984 */ /* 0x000e260000000800 */
[----:B------:R-:W-:-:S05]  /*1d60*/  SHF.R.U64 R18, R19, R12, R18 ;  /* 0x0000000c13127219 */ /* 0x000fca0000001212 */
[----:B------:R-:W-:-:S05]  /*1d70*/  IMAD.SHL.U32 R18, R18, 0x2, RZ ;  /* 0x0000000212127824 */ /* 0x000fca00078e00ff */
[----:B------:R-:W-:-:S04]  /*1d80*/  LOP3.LUT R18, R18, 0x2, RZ, 0xc0, !PT ;  /* 0x0000000212127812 */ /* 0x000fc800078ec0ff */
[----:B------:R-:W-:-:S05]  /*1d90*/  IADD3 R18, P1, PT, R18, -0x1, RZ ;  /* 0xffffffff12127810 */ /* 0x000fca0007f3e0ff */
[----:B------:R-:W-:Y:S01]  /*1da0*/  IMAD.X R19, RZ, RZ, -0x1, P1 ;  /* 0xffffffffff137424 */ /* 0x000fe200008e06ff */
[----:B0-----:R-:W-:-:S13]  /*1db0*/  ISETP.GE.AND P0, PT, R26, R23, PT ;  /* 0x000000171a00720c */ /* 0x001fda0003f06270 */
[----:B------:R-:W-:Y:S05]  /*1dc0*/  @P0 BRA `(.L_x_15) ;  /* 0x0000000c00300947 */ /* 0x000fea0003800000 */
[C---:B------:R-:W-:Y:S01]  /*1dd0*/  VIADDMNMX R13, R26.reuse, 0x1, R23, !PT ;  /* 0x000000011a0d7846 */ /* 0x040fe20007800117 */
[----:B------:R-:W0:Y:S04]  /*1de0*/  I2F.F64.S64 R18, R18 ;  /* 0x0000001200127312 */ /* 0x000e280000301c00 */
[----:B------:R-:W-:Y:S02]  /*1df0*/  IMAD.IADD R20, R26, 0x1, -R13 ;  /* 0x000000011a147824 */ /* 0x000fe400078e0a0d */
[----:B------:R-:W-:-:S03]  /*1e00*/  IMAD.IADD R24, R13, 0x1, -R26 ;  /* 0x000000010d187824 */ /* 0x000fc600078e0a1a */
[----:B------:R-:W-:-:S13]  /*1e10*/  ISETP.GT.U32.AND P0, PT, R20, -0x8, PT ;  /* 0xfffffff81400780c */ /* 0x000fda0003f04070 */
[----:B0-----:R-:W-:Y:S05]  /*1e20*/  @P0 BRA `(.L_x_16) ;  /* 0x0000000400700947 */ /* 0x001fea0003800000 */
[----:B------:R-:W0:Y:S01]  /*1e30*/  S2R R25, SR_CgaCtaId ;  /* 0x0000000000197919 */ /* 0x000e220000008800 */
[----:B------:R-:W-:Y:S02]  /*1e40*/  MOV R13, 0x400 ;  /* 0x00000400000d7802 */ /* 0x000fe40000000f00 */
[----:B------:R-:W-:-:S03]  /*1e50*/  LOP3.LUT R28, R24, 0xfffffff8, RZ, 0xc0, !PT ;  /* 0xfffffff8181c7812 */ /* 0x000fc600078ec0ff */
[C---:B------:R-:W-:Y:S02]  /*1e60*/  VIADD R20, R13.reuse, 0xdc0 ;  /* 0x00000dc00d147836 */ /* 0x040fe40000000000 */
[----:B------:R-:W-:Y:S02]  /*1e70*/  VIADD R22, R13, 0xa0 ;  /* 0x000000a00d167836 */ /* 0x000fe40000000000 */
[----:B------:R-:W-:Y:S01]  /*1e80*/  IMAD.MOV R28, RZ, RZ, -R28 ;  /* 0x000000ffff1c7224 */ /* 0x000fe200078e0a1c */
[----:B0-----:R-:W-:Y:S01]  /*1e90*/  LEA R27, R25, R20, 0x18 ;  /* 0x00000014191b7211 */ /* 0x001fe200078ec0ff */
[----:B------:R-:W-:Y:S01]  /*1ea0*/  VIADD R20, R13, 0x1a40 ;  /* 0x00001a400d147836 */ /* 0x000fe20000000000 */
[----:B------:R-:W-:-:S03]  /*1eb0*/  LEA R21, R25, R22, 0x18 ;  /* 0x0000001619157211 */ /* 0x000fc600078ec0ff */
[C---:B------:R-:W-:Y:S01]  /*1ec0*/  IMAD R27, R26.reuse, 0x8, R27 ;  /* 0x000000081a1b7824 */ /* 0x040fe200078e021b */
[----:B------:R-:W-:Y:S01]  /*1ed0*/  LEA R25, R25, R20, 0x18 ;  /* 0x0000001419197211 */ /* 0x000fe200078ec0ff */
[----:B------:R-:W-:Y:S02]  /*1ee0*/  IMAD R13, R26, 0x4, R21 ;  /* 0x000000041a0d7824 */ /* 0x000fe400078e0215 */
[----:B------:R-:W-:Y:S02]  /*1ef0*/  VIADD R27, R27, 0x20 ;  /* 0x000000201b1b7836 */ /* 0x000fe40000000000 */
[----:B------:R-:W-:-:S07]  /*1f00*/  VIADD R13, R13, 0x10 ;  /* 0x000000100d0d7836 */ /* 0x000fce0000000000 */
.L_x_17:
[----:B0-----:R-:W0:Y:S01]  /*1f10*/  LDS R20, [R13+-0x10] ;  /* 0xfffff0000d147984 */ /* 0x001e220000000800 */
[----:B------:R-:W-:Y:S02]  /*1f20*/  VIADD R28, R28, 0x8 ;  /* 0x000000081c1c7836 */ /* 0x000fe40000000000 */
[----:B------:R-:W-:Y:S01]  /*1f30*/  VIADD R26, R26, 0x8 ;  /* 0x000000081a1a7836 */ /* 0x000fe20000000000 */
[----:B------:R-:W-:Y:S02]  /*1f40*/  LDS.64 R22, [R27+-0x20] ;  /* 0xffffe0001b167984 */ /* 0x000fe40000000a00 */
[----:B------:R-:W-:Y:S01]  /*1f50*/  ISETP.NE.AND P0, PT, R28, RZ, PT ;  /* 0x000000ff1c00720c */ /* 0x000fe20003f05270 */
[----:B0-----:R-:W-:-:S04]  /*1f60*/  IMAD R20, R20, R3, R2 ;  /* 0x0000000314147224 */ /* 0x001fc800078e0202 */
[----:B------:R-:W-:-:S05]  /*1f70*/  IMAD R29, R20, 0x4, R25 ;  /* 0x00000004141d7824 */ /* 0x000fca00078e0219 */
[----:B------:R-:W0:Y:S02]  /*1f80*/  LDS R34, [R29] ;  /* 0x000000001d227984 */ /* 0x000e240000000800 */
[----:B0-----:R-:W0:Y:S02]  /*1f90*/  F2F.F64.F32 R20, R34 ;  /* 0x0000002200147310 */ /* 0x001e240000201800 */
[----:B0-----:R-:W-:-:S10]  /*1fa0*/  DFMA R30, R18, R22, R20 ;  /* 0x00000016121e722b */ /* 0x001fd40000000014 */
[----:B------:R-:W0:Y:S02]  /*1fb0*/  F2F.F32.F64 R30, R30 ;  /* 0x0000001e001e7310 */ /* 0x000e240000301000 */
[----:B0-----:R-:W-:Y:S04]  /*1fc0*/  STS [R29], R30 ;  /* 0x0000001e1d007388 */ /* 0x001fe80000000800 */
[----:B------:R-:W0:Y:S04]  /*1fd0*/  LDS R20, [R13+-0xc] ;  /* 0xfffff4000d147984 */ /* 0x000e280000000800 */
[----:B------:R-:W-:Y:S01]  /*1fe0*/  LDS.64 R22, [R27+-0x18] ;  /* 0xffffe8001b167984 */ /* 0x000fe20000000a00 */
        /* <DEDUP_REMOVED lines=25> */
[----:B------:R-:W0:Y:S04]  /*2180*/  LDS R20, [R13] ;  /* 0x000000000d147984 */ /* 0x000e280000000800 */
[----:B------:R-:W-:Y:S01]  /*2190*/  LDS.64 R22, [R27] ;  /* 0x000000001b167984 */ /* 0x000fe20000000a00 */
[----:B0-----:R-:W-:-:S04]  /*21a0*/  IMAD R20, R20, R3, R2 ;  /* 0x0000000314147224 */ /* 0x001fc800078e0202 */
[----:B------:R-:W-:-:S05]  /*21b0*/  IMAD R29, R20, 0x4, R25 ;  /* 0x00000004141d7824 */ /* 0x000fca00078e0219 */
[----:B------:R-:W0:Y:S02]  /*21c0*/  LDS R34, [R29] ;  /* 0x000000001d227984 */ /* 0x000e240000000800 */
[----:B0-----:R-:W0:Y:S02]  /*21d0*/  F2F.F64.F32 R20, R34 ;  /* 0x0000002200147310 */ /* 0x001e240000201800 */
[----:B0-----:R-:W-:-:S10]  /*21e0*/  DFMA R30, R18, R22, R20 ;  /* 0x00000016121e722b */ /* 0x001fd40000000014 */
[----:B------:R-:W0:Y:S02]  /*21f0*/  F2F.F32.F64 R30, R30 ;  /* 0x0000001e001e7310 */ /* 0x000e240000301000 */
[----:B0-----:R-:W-:Y:S04]  /*2200*/  STS [R29], R30 ;  /* 0x0000001e1d007388 */ /* 0x001fe80000000800 */
[----:B------:R-:W0:Y:S02]  /*2210*/  LDS R20, [R13+0x4] ;  /* 0x000004000d147984 */ /* 0x000e240000000800 */
[----:B0-----:R-:W-:-:S04]  /*2220*/  IMAD R20, R20, R3, R2 ;  /* 0x0000000314147224 */ /* 0x001fc800078e0202 */
[----:B------:R-:W-:Y:S02]  /*2230*/  IMAD R35, R20, 0x4, R25 ;  /* 0x0000000414237824 */ /* 0x000fe400078e0219 */
[----:B------:R-:W-:Y:S04]  /*2240*/  LDS.64 R20, [R27+0x8] ;  /* 0x000008001b147984 */ /* 0x000fe80000000a00 */
        /* <DEDUP_REMOVED lines=14> */
[----:B------:R0:W1:Y:S02]  /*2330*/  LDS R20, [R13+0xc] ;  /* 0x00000c000d147984 */ /* 0x0000640000000800 */
[----:B0-----:R-:W-:Y:S02]  /*2340*/  VIADD R13, R13, 0x20 ;  /* 0x000000200d0d7836 */ /* 0x001fe40000000000 */
[----:B-1----:R-:W-:-:S04]  /*2350*/  IMAD R20, R20, R3, R2 ;  /* 0x0000000314147224 */ /* 0x002fc800078e0202 */
[----:B------:R-:W-:Y:S02]  /*2360*/  IMAD R32, R20, 0x4, R25 ;  /* 0x0000000414207824 */ /* 0x000fe400078e0219 */
[----:B------:R0:W-:Y:S04]  /*2370*/  LDS.64 R20, [R27+0x18] ;  /* 0x000018001b147984 */ /* 0x0001e80000000a00 */
[----:B------:R-:W1:Y:S01]  /*2380*/  LDS R22, [R32] ;  /* 0x0000000020167984 */ /* 0x000e620000000800 */
[----:B0-----:R-:W-:Y:S01]  /*2390*/  VIADD R27, R27, 0x40 ;  /* 0x000000401b1b7836 */ /* 0x001fe20000000000 */
[----:B-1----:R-:W0:Y:S02]  /*23a0*/  F2F.F64.F32 R22, R22 ;  /* 0x0000001600167310 */ /* 0x002e240000201800 */
[----:B0-----:R-:W-:-:S10]  /*23b0*/  DFMA R20, R18, R20, R22 ;  /* 0x000000141214722b */ /* 0x001fd40000000016 */
[----:B------:R-:W0:Y:S02]  /*23c0*/  F2F.F32.F64 R21, R20 ;  /* 0x0000001400157310 */ /* 0x000e240000301000 */
[----:B0-----:R0:W-:Y:S01]  /*23d0*/  STS [R32], R21 ;  /* 0x0000001520007388 */ /* 0x0011e20000000800 */
[----:B------:R-:W-:Y:S05]  /*23e0*/  @P0 BRA `(.L_x_17) ;  /* 0xfffffff800c80947 */ /* 0x000fea000383ffff */
.L_x_16:
[----:B------:R-:W-:-:S13]  /*23f0*/  LOP3.LUT P0, R13, R24, 0x7, RZ, 0xc0, !PT ;  /* 0x00000007180d7812 */ /* 0x000fda000780c0ff */
[----:B------:R-:W-:Y:S05]  /*2400*/  @!P0 BRA `(.L_x_15) ;  /* 0x0000000400a08947 */ /* 0x000fea0003800000 */
[----:B------:R-:W-:-:S13]  /*2410*/  ISETP.GE.U32.AND P0, PT, R13, 0x4, PT ;  /* 0x000000040d00780c */ /* 0x000fda0003f06070 */
[----:B------:R-:W-:Y:S05]  /*2420*/  @!P0 BRA `(.L_x_18) ;  /* 0x0000000000bc8947 */ /* 0x000fea0003800000 */
[----:B------:R-:W1:Y:S01]  /*2430*/  S2R R22, SR_CgaCtaId ;  /* 0x0000000000167919 */ /* 0x000e620000008800 */
[----:B0-----:R-:W-:-:S05]  /*2440*/  MOV R21, 0x400 ;  /* 0x0000040000157802 */ /* 0x001fca0000000f00 */
[C---:B------:R-:W-:Y:S02]  /*2450*/  VIADD R13, R21.reuse, 0xa0 ;  /* 0x000000a0150d7836 */ /* 0x040fe40000000000 */
[C---:B------:R-:W-:Y:S02]  /*2460*/  VIADD R25, R21.reuse, 0x1a40 ;  /* 0x00001a4015197836 */ /* 0x040fe40000000000 */
[----:B------:R-:W-:Y:S01]  /*2470*/  VIADD R21, R21, 0xdc0 ;  /* 0x00000dc015157836 */ /* 0x000fe20000000000 */
[C---:B-1----:R-:W-:Y:S02]  /*2480*/  LEA R13, R22.reuse, R13, 0x18 ;  /* 0x0000000d160d7211 */ /* 0x042fe400078ec0ff */
[----:B------:R-:W-:-:S03]  /*2490*/  LEA R25, R22, R25, 0x18 ;  /* 0x0000001916197211 */ /* 0x000fc600078ec0ff */
[----:B------:R-:W-:-:S05]  /*24a0*/  IMAD R27, R26, 0x4, R13 ;  /* 0x000000041a1b7824 */ /* 0x000fca00078e020d */
[----:B------:R-:W0:Y:S02]  /*24b0*/  LDS R13, [R27] ;  /* 0x000000001b0d7984 */ /* 0x000e240000000800 */
[----:B0-----:R-:W-:Y:S01]  /*24c0*/  IMAD R20, R13, R3, R2 ;  /* 0x000000030d147224 */ /* 0x001fe200078e0202 */
[----:B------:R-:W-:-:S03]  /*24d0*/  LEA R13, R22, R21, 0x18 ;  /* 0x00000015160d7211 */ /* 0x000fc600078ec0ff */
[----:B------:R-:W-:Y:S02]  /*24e0*/  IMAD R32, R20, 0x4, R25 ;  /* 0x0000000414207824 */ /* 0x000fe400078e0219 */
[C---:B------:R-:W-:Y:S02]  /*24f0*/  IMAD R13, R26.reuse, 0x8, R13 ;  /* 0x000000081a0d7824 */ /* 0x040fe400078e020d */
[----:B------:R-:W-:Y:S01]  /*2500*/  VIADD R26, R26, 0x4 ;  /* 0x000000041a1a7836 */ /* 0x000fe20000000000 */
[----:B------:R-:W0:Y:S04]  /*2510*/  LDS R33, [R32] ;  /* 0x0000000020217984 */ /* 0x000e280000000800 */
[----:B------:R-:W1:Y:S01]  /*2520*/  LDS.64 R22, [R13] ;  /* 0x000000000d167984 */ /* 0x000e620000000a00 */
[----:B0-----:R-:W1:Y:S02]  /*2530*/  F2F.F64.F32 R20, R33 ;  /* 0x0000002100147310 */ /* 0x001e640000201800 */
[----:B-1----:R-:W-:-:S10]  /*2540*/  DFMA R30, R18, R22, R20 ;  /* 0x00000016121e722b */ /* 0x002fd40000000014 */
[----:B------:R-:W0:Y:S02]  /*2550*/  F2F.F32.F64 R31, R30 ;  /* 0x0000001e001f7310 */ /* 0x000e240000301000 */
[----:B0-----:R-:W-:Y:S04]  /*2560*/  STS [R32], R31 ;  /* 0x0000001f20007388 */ /* 0x001fe80000000800 */
[----:B------:R-:W0:Y:S04]  /*2570*/  LDS R20, [R27+0x4] ;  /* 0x000004001b147984 */ /* 0x000e280000000800 */
[----:B------:R-:W-:Y:S01]  /*2580*/  LDS.64 R22, [R13+0x8] ;  /* 0x000008000d167984 */ /* 0x000fe20000000a00 */
[----:B0-----:R-:W-:-:S04]  /*2590*/  IMAD R20, R20, R3, R2 ;  /* 0x0000000314147224 */ /* 0x001fc800078e0202 */
[----:B------:R-:W-:-:S05]  /*25a0*/  IMAD R34, R20, 0x4, R25 ;  /* 0x0000000414227824 */ /* 0x000fca00078e0219 */
[----:B------:R-:W0:Y:S02]  /*25b0*/  LDS R35, [R34] ;  /* 0x0000000022237984 */ /* 0x000e240000000800 */
[----:B0-----:R-:W0:Y:S02]  /*25c0*/  F2F.F64.F32 R20, R35 ;  /* 0x0000002300147310 */ /* 0x001e240000201800 */
[----:B0-----:R-:W-:-:S10]  /*25d0*/  DFMA R28, R18, R22, R20 ;  /* 0x00000016121c722b */ /* 0x001fd40000000014 */
        /* <DEDUP_REMOVED lines=19> */
[----:B0-----:R1:W-:Y:S02]  /*2710*/  STS [R25], R22 ;  /* 0x0000001619007388 */ /* 0x0013e40000000800 */
.L_x_18:
[----:B------:R-:W-:-:S13]  /*2720*/  LOP3.LUT P0, R13, R24, 0x3, RZ, 0xc0, !PT ;  /* 0x00000003180d7812 */ /* 0x000fda000780c0ff */
[----:B------:R-:W-:Y:S05]  /*2730*/  @!P0 BRA `(.L_x_15) ;  /* 0x0000000000d48947 */ /* 0x000fea0003800000 */
[----:B------:R-:W-:Y:S02]  /*2740*/  ISETP.NE.AND P0, PT, R13, 0x1, PT ;  /* 0x000000010d00780c */ /* 0x000fe40003f05270 */
[----:B------:R-:W-:-:S04]  /*2750*/  LOP3.LUT R24, R24, 0x1, RZ, 0xc0, !PT ;  /* 0x0000000118187812 */ /* 0x000fc800078ec0ff */
[----:B------:R-:W-:-:S07]  /*2760*/  ISETP.NE.U32.AND P1, PT, R24, 0x1, PT ;  /* 0x000000011800780c */ /* 0x000fce0003f25070 */
[----:B------:R-:W-:Y:S06]  /*2770*/  @!P0 BRA `(.L_x_19) ;  /* 0x0000000000748947 */ /* 0x000fec0003800000 */
[----:B-1----:R-:W1:Y:S01]  /*2780*/  S2R R22, SR_CgaCtaId ;  /* 0x0000000000167919 */ /* 0x002e620000008800 */
[----:B0-----:R-:W-:-:S05]  /*2790*/  MOV R21, 0x400 ;  /* 0x0000040000157802 */ /* 0x001fca0000000f00 */
[C---:B------:R-:W-:Y:S02]  /*27a0*/  VIADD R13, R21.reuse, 0xa0 ;  /* 0x000000a0150d7836 */ /* 0x040fe40000000000 */
[C---:B------:R-:W-:Y:S02]  /*27b0*/  VIADD R23, R21.reuse, 0x1a40 ;  /* 0x00001a4015177836 */ /* 0x040fe40000000000 */
[----:B------:R-:W-:Y:S01]  /*27c0*/  VIADD R21, R21, 0xdc0 ;  /* 0x00000dc015157836 */ /* 0x000fe20000000000 */
[----:B-1----:R-:W-:-:S04]  /*27d0*/  LEA R13, R22, R13, 0x18 ;  /* 0x0000000d160d7211 */ /* 0x002fc800078ec0ff */
[----:B------:R-:W-:Y:S01]  /*27e0*/  LEA R21, R22, R21, 0x18 ;  /* 0x0000001516157211 */ /* 0x000fe200078ec0ff */
[----:B------:R-:W-:-:S04]  /*27f0*/  IMAD R27, R26, 0x4, R13 ;  /* 0x000000041a1b7824 */ /* 0x000fc800078e020d */
[C---:B------:R-:W-:Y:S02]  /*2800*/  IMAD R30, R26.reuse, 0x8, R21 ;  /* 0x000000081a1e7824 */ /* 0x040fe400078e0215 */
[----:B------:R-:W-:Y:S01]  /*2810*/  VIADD R26, R26, 0x2 ;  /* 0x000000021a1a7836 */ /* 0x000fe20000000000 */
[----:B------:R-:W0:Y:S02]  /*2820*/  LDS R13, [R27] ;  /* 0x000000001b0d7984 */ /* 0x000e240000000800 */
[----:B0-----:R-:W-:Y:S01]  /*2830*/  IMAD R20, R13, R3, R2 ;  /* 0x000000030d147224 */ /* 0x001fe200078e0202 */
[----:B------:R-:W-:-:S05]  /*2840*/  LEA R13, R22, R23, 0x18 ;  /* 0x00000017160d7211 */ /* 0x000fca00078ec0ff */
[----:B------:R-:W-:Y:S02]  /*2850*/  IMAD R28, R20, 0x4, R13 ;  /* 0x00000004141c7824 */ /* 0x000fe400078e020d */
[----:B------:R-:W-:Y:S04]  /*2860*/  LDS.64 R20, [R30] ;  /* 0x000000001e147984 */ /* 0x000fe80000000a00 */
        /* <DEDUP_REMOVED lines=13> */
[----:B0-----:R2:W-:Y:S02]  /*2940*/  STS [R13], R22 ;  /* 0x000000160d007388 */ /* 0x0015e40000000800 */
.L_x_19:
[----:B------:R-:W-:Y:S05]  /*2950*/  @P1 BRA `(.L_x_15) ;  /* 0x00000000004c1947 */ /* 0x000fea0003800000 */
[----:B------:R-:W3:Y:S01]  /*2960*/  S2R R28, SR_CgaCtaId ;  /* 0x00000000001c7919 */ /* 0x000ee20000008800 */
[----:B0-----:R-:W-:-:S05]  /*2970*/  MOV R21, 0x400 ;  /* 0x0000040000157802 */ /* 0x001fca0000000f00 */
[C---:B--2---:R-:W-:Y:S02]  /*2980*/  VIADD R13, R21.reuse, 0xa0 ;  /* 0x000000a0150d7836 */ /* 0x044fe40000000000 */
[C---:B------:R-:W-:Y:S02]  /*2990*/  VIADD R23, R21.reuse, 0x1a40 ;  /* 0x00001a4015177836 */ /* 0x040fe40000000000 */
[----:B------:R-:W-:Y:S01]  /*29a0*/  VIADD R21, R21, 0xdc0 ;  /* 0x00000dc015157836 */ /* 0x000fe20000000000 */
[C---:B---3--:R-:W-:Y:S02]  /*29b0*/  LEA R13, R28.reuse, R13, 0x18 ;  /* 0x0000000d1c0d7211 */ /* 0x048fe400078ec0ff */
[C---:B------:R-:W-:Y:S02]  /*29c0*/  LEA R23, R28.reuse, R23, 0x18 ;  /* 0x000000171c177211 */ /* 0x040fe400078ec0ff */
[----:B------:R-:W-:Y:S01]  /*29d0*/  LEA R21, R28, R21, 0x18 ;  /* 0x000000151c157211 */ /* 0x000fe200078ec0ff */
[----:B------:R-:W-:-:S04]  /*29e0*/  IMAD R13, R26, 0x4, R13 ;  /* 0x000000041a0d7824 */ /* 0x000fc800078e020d */
[----:B------:R-:W-:Y:S02]  /*29f0*/  IMAD R26, R26, 0x8, R21 ;  /* 0x000000081a1a7824 */ /* 0x000fe400078e0215 */
[----:B------:R-:W0:Y:S02]  /*2a00*/  LDS R13, [R13] ;  /* 0x000000000d0d7984 */ /* 0x000e240000000800 */
[----:B0-----:R-:W-:-:S04]  /*2a10*/  IMAD R20, R13, R3, R2 ;  /* 0x000000030d147224 */ /* 0x001fc800078e0202 */
[----:B------:R-:W-:Y:S02]  /*2a20*/  IMAD R24, R20, 0x4, R23 ;  /* 0x0000000414187824 */ /* 0x000fe400078e0217 */
[----:B------:R-:W-:Y:S04]  /*2a30*/  LDS.64 R20, [R26] ;  /* 0x000000001a147984 */ /* 0x000fe80000000a00 */
[----:B-1----:R-:W0:Y:S02]  /*2a40*/  LDS R22, [R24] ;  /* 0x0000000018167984 */ /* 0x002e240000000800 */
[----:B0-----:R-:W0:Y:S02]  /*2a50*/  F2F.F64.F32 R22, R22 ;  /* 0x0000001600167310 */ /* 0x001e240000201800 */
[----:B0-----:R-:W-:-:S10]  /*2a60*/  DFMA R20, R18, R20, R22 ;  /* 0x000000141214722b */ /* 0x001fd40000000016 */
[----:B------:R-:W0:Y:S02]  /*2a70*/  F2F.F32.F64 R21, R20 ;  /* 0x0000001400157310 */ /* 0x000e240000301000 */
[----:B0-----:R3:W-:Y:S02]  /*2a80*/  STS [R24], R21 ;  /* 0x0000001518007388 */ /* 0x0017e40000000800 */
.L_x_15:
[----:B------:R-:W-:Y:S05]  /*2a90*/  BSYNC.RECONVERGENT B2 ;  /* 0x0000000000027941 */ /* 0x000fea0003800200 */
.L_x_14:
[----:B------:R-:W4:Y:S01]  /*2aa0*/  LDCU UR6, c[0x0][0x3a8] ;  /* 0x00007500ff0677ac */ /* 0x000f220008000800 */
[----:B------:R-:W-:-:S05]  /*2ab0*/  VIADD R12, R12, 0x1 ;  /* 0x000000010c0c7836 */ /* 0x000fca0000000000 */
[----:B----4-:R-:W-:-:S13]  /*2ac0*/  ISETP.NE.AND P0, PT, R12, UR6, PT ;  /* 0x000000060c007c0c */ /* 0x010fda000bf05270 */
[----:B------:R-:W-:Y:S05]  /*2ad0*/  @P0 BRA `(.L_x_20) ;  /* 0xfffffff0006c0947 */ /* 0x000fea000383ffff */
[----:B------:R-:W-:Y:S01]  /*2ae0*/  UISETP.GE.U32.AND UP0, UPT, UR6, 0x8, UPT ;  /* 0x000000080600788c */ /* 0x000fe2000bf06070 */
[----:B------:R-:W-:Y:S01]  /*2af0*/  IMAD.MOV.U32 R20, RZ, RZ, 0x0 ;  /* 0x00000000ff147424 */ /* 0x000fe200078e00ff */
[----:B------:R-:W-:Y:S01]  /*2b00*/  UMOV UR4, URZ ;  /* 0x000000ff00047c82 */ /* 0x000fe20008000000 */
[----:B0--3--:R-:W-:-:S06]  /*2b10*/  IMAD.MOV.U32 R21, RZ, RZ, 0x3ff00000 ;  /* 0x3ff00000ff157424 */ /* 0x009fcc00078e00ff */
[----:B------:R-:W-:Y:S05]  /*2b20*/  BRA.U !UP0, `(.L_x_21) ;  /* 0x0000000108b47547 */ /* 0x000fea000b800000 */
[----:B------:R-:W0:Y:S01]  /*2b30*/  S2UR UR5, SR_CgaCtaId ;  /* 0x00000000000579c3 */ /* 0x000e220000008800 */
[----:B------:R-:W-:Y:S01]  /*2b40*/  UMOV UR4, 0x400 ;  /* 0x0000040000047882 */ /* 0x000fe20000000000 */
[----:B------:R-:W-:Y:S01]  /*2b50*/  IMAD.MOV.U32 R20, RZ, RZ, 0x0 ;  /* 0x00000000ff147424 */ /* 0x000fe200078e00ff */
[----:B------:R-:W-:Y:S01]  /*2b60*/  UIADD3 UR4, UPT, UPT, UR4, 0x1a40, URZ ;  /* 0x00001a4004047890 */ /* 0x000fe2000fffe0ff */
[----:B------:R-:W-:Y:S01]  /*2b70*/  IMAD.MOV.U32 R21, RZ, RZ, 0x3ff00000 ;  /* 0x3ff00000ff157424 */ /* 0x000fe200078e00ff */
[----:B------:R-:W-:Y:S02]  /*2b80*/  ULOP3.LUT UR7, UR6, 0x7ffffff8, URZ, 0xc0, !UPT ;  /* 0x7ffffff806077892 */ /* 0x000fe4000f8ec0ff */
[----:B0-----:R-:W-:-:S03]  /*2b90*/  ULEA UR5, UR5, UR4, 0x18 ;  /* 0x0000000405057291 */ /* 0x001fc6000f8ec0ff */
[----:B------:R-:W-:-:S09]  /*2ba0*/  UMOV UR4, URZ ;  /* 0x000000ff00047c82 */ /* 0x000fd20008000000 */
.L_x_22:
[----:B------:R-:W-:Y:S01]  /*2bb0*/  IMAD R9, R3, UR4, R2 ;  /* 0x0000000403097c24 */ /* 0x000fe2000f8e0202 */
[----:B------:R-:W-:-:S04]  /*2bc0*/  UIADD3 UR4, UPT, UPT, UR4, 0x8, URZ ;  /* 0x0000000804047890 */ /* 0x000fc8000fffe0ff */
[----:B------:R-:W-:Y:S01]  /*2bd0*/  LEA R10, R9, UR5, 0x2 ;  /* 0x00000005090a7c11 */ /* 0x000fe2000f8e10ff */
[----:B------:R-:W-:-:S04]  /*2be0*/  UISETP.NE.AND UP0, UPT, UR4, UR7, UPT ;  /* 0x000000070400728c */ /* 0x000fc8000bf05270 */
[----:B-1----:R-:W0:Y:S01]  /*2bf0*/  LDS R25, [R10] ;  /* 0x000000000a197984 */ /* 0x002e220000000800 */
[----:B------:R-:W-:-:S04]  /*2c00*/  IMAD R18, R3, 0x4, R10 ;  /* 0x0000000403127824 */ /* 0x000fc800078e020a */
[C---:B--2---:R-:W-:Y:S01]  /*2c10*/  IMAD R22, R3.reuse, 0x4, R18 ;  /* 0x0000000403167824 */ /* 0x044fe200078e0212 */
[----:B------:R-:W1:Y:S03]  /*2c20*/  LDS R26, [R18] ;  /* 0x00000000121a7984 */ /* 0x000e660000000800 */
[C---:B------:R-:W-:Y:S01]  /*2c30*/  IMAD R28, R3.reuse, 0x4, R22 ;  /* 0x00000004031c7824 */ /* 0x040fe200078e0216 */
[----:B------:R2:W3:Y:S03]  /*2c40*/  LDS R27, [R22] ;  /* 0x00000000161b7984 */ /* 0x0004e60000000800 */
[C---:B------:R-:W-:Y:S01]  /*2c50*/  IMAD R30, R3.reuse, 0x4, R28 ;  /* 0x00000004031e7824 */ /* 0x040fe200078e021c */
[----:B------:R-:W4:Y:S03]  /*2c60*/  LDS R24, [R28] ;  /* 0x000000001c187984 */ /* 0x000f260000000800 */
[C---:B------:R-:W-:Y:S01]  /*2c70*/  IMAD R32, R3.reuse, 0x4, R30 ;  /* 0x0000000403207824 */ /* 0x040fe200078e021e */
[----:B------:R-:W5:Y:S03]  /*2c80*/  LDS R23, [R30] ;  /* 0x000000001e177984 */ /* 0x000f660000000800 */
[C---:B------:R-:W-:Y:S01]  /*2c90*/  IMAD R34, R3.reuse, 0x4, R32 ;  /* 0x0000000403227824 */ /* 0x040fe200078e0220 */
[----:B------:R-:W5:Y:S03]  /*2ca0*/  LDS R10, [R32] ;  /* 0x00000000200a7984 */ /* 0x000f660000000800 */
[----:B--2---:R-:W-:Y:S01]  /*2cb0*/  IMAD R22, R3, 0x4, R34 ;  /* 0x0000000403167824 */ /* 0x004fe200078e0222 */
[----:B------:R-:W2:Y:S05]  /*2cc0*/  LDS R9, [R34] ;  /* 0x0000000022097984 */ /* 0x000eaa0000000800 */
[----:B------:R-:W2:Y:S01]  /*2cd0*/  LDS R22, [R22] ;  /* 0x0000000016167984 */ /* 0x000ea20000000800 */
[----:B0-----:R-:W0:Y:S08]  /*2ce0*/  F2F.F64.F32 R12, R25 ;  /* 0x00000019000c7310 */ /* 0x001e300000201800 */
[----:B-1----:R-:W1:Y:S01]  /*2cf0*/  F2F.F64.F32 R18, R26 ;  /* 0x0000001a00127310 */ /* 0x002e620000201800 */
[----:B0-----:R-:W-:-:S07]  /*2d00*/  DMUL R20, R12, R20 ;  /* 0x000000140c147228 */ /* 0x001fce0000000000 */
[----:B---3--:R-:W0:Y:S01]  /*2d10*/  F2F.F64.F32 R12, R27 ;  /* 0x0000001b000c7310 */ /* 0x008e220000201800 */
[----:B-1----:R-:W-:-:S07]  /*2d20*/  DMUL R20, R20, R18 ;  /* 0x0000001214147228 */ /* 0x002fce0000000000 */
[----:B----4-:R-:W1:Y:S01]  /*2d30*/  F2F.F64.F32 R18, R24 ;  /* 0x0000001800127310 */ /* 0x010e620000201800 */
[----:B0-----:R-:W-:-:S07]  /*2d40*/  DMUL R20, R20, R12 ;  /* 0x0000000c14147228 */ /* 0x001fce0000000000 */
[----:B-----5:R-:W0:Y:S01]  /*2d50*/  F2F.F64.F32 R12, R23 ;  /* 0x00000017000c7310 */ /* 0x020e220000201800 */
[----:B-1----:R-:W-:-:S07]  /*2d60*/  DMUL R18, R20, R18 ;  /* 0x0000001214127228 */ /* 0x002fce0000000000 */
[----:B------:R-:W1:Y:S01]  /*2d70*/  F2F.F64.F32 R20, R10 ;  /* 0x0000000a00147310 */ /* 0x000e620000201800 */
[----:B0-----:R-:W-:-:S07]  /*2d80*/  DMUL R12, R18, R12 ;  /* 0x0000000c120c7228 */ /* 0x001fce0000000000 */
[----:B--2---:R-:W0:Y:S01]  /*2d90*/  F2F.F64.F32 R18, R9 ;  /* 0x0000000900127310 */ /* 0x004e220000201800 */
[----:B-1----:R-:W-:-:S07]  /*2da0*/  DMUL R12, R12, R20 ;  /* 0x000000140c0c7228 */ /* 0x002fce0000000000 */
[----:B------:R-:W1:Y:S01]  /*2db0*/  F2F.F64.F32 R20, R22 ;  /* 0x0000001600147310 */ /* 0x000e620000201800 */
[----:B0-----:R-:W-:-:S08]  /*2dc0*/  DMUL R12, R12, R18 ;  /* 0x000000120c0c7228 */ /* 0x001fd00000000000 */
[----:B-1----:R-:W-:Y:S01]  /*2dd0*/  DMUL R20, R12, R20 ;  /* 0x000000140c147228 */ /* 0x002fe20000000000 */
[----:B------:R-:W-:Y:S10]  /*2de0*/  BRA.U UP0, `(.L_x_22) ;  /* 0xfffffffd00707547 */ /* 0x000ff4000b83ffff */
[----:B------:R-:W-:-:S05]  /*2df0*/  UMOV UR4, UR7 ;  /* 0x0000000700047c82 */ /* 0x000fca0008000000 */
.L_x_21:
[----:B------:R-:W0:Y:S02]  /*2e00*/  LDCU UR5, c[0x0][0x3a8] ;  /* 0x00007500ff0577ac */ /* 0x000e240008000800 */
[----:B0-----:R-:W-:-:S04]  /*2e10*/  ULOP3.LUT UR5, UR5, 0x7, URZ, 0xc0, !UPT ;  /* 0x0000000705057892 */ /* 0x001fc8000f8ec0ff */
[----:B------:R-:W-:-:S09]  /*2e20*/  UISETP.NE.AND UP0, UPT, UR5, URZ, UPT ;  /* 0x000000ff0500728c */ /* 0x000fd2000bf05270 */
[----:B------:R-:W-:Y:S05]  /*2e30*/  BRA.U !UP0, `(.L_x_23) ;  /* 0x0000000108dc7547 */ /* 0x000fea000b800000 */
[----:B------:R-:W-:Y:S02]  /*2e40*/  UIADD3 UR5, UPT, UPT, UR5, -0x1, URZ ;  /* 0xffffffff05057890 */ /* 0x000fe4000fffe0ff */
[----:B------:R-:W-:Y:S02]  /*2e50*/  ULOP3.LUT UP1, UR10, UR6, 0x3, URZ, 0xc0, !UPT ;  /* 0x00000003060a7892 */ /* 0x000fe4000f82c0ff */
[----:B------:R-:W-:-:S09]  /*2e60*/  UISETP.GE.U32.AND UP0, UPT, UR5, 0x3, UPT ;  /* 0x000000030500788c */ /* 0x000fd2000bf06070 */
[----:B------:R-:W-:Y:S05]  /*2e70*/  BRA.U !UP0, `(.L_x_24) ;  /* 0x0000000108587547 */ /* 0x000fea000b800000 */
[----:B------:R-:W0:Y:S01]  /*2e80*/  S2UR UR7, SR_CgaCtaId ;  /* 0x00000000000779c3 */ /* 0x000e220000008800 */
[----:B------:R-:W-:Y:S01]  /*2e90*/  UMOV UR5, 0x400 ;  /* 0x0000040000057882 */ /* 0x000fe20000000000 */
[----:B------:R-:W-:Y:S01]  /*2ea0*/  IMAD R9, R3, UR4, R2 ;  /* 0x0000000403097c24 */ /* 0x000fe2000f8e0202 */
[----:B------:R-:W-:Y:S02]  /*2eb0*/  UIADD3 UR5, UPT, UPT, UR5, 0x1a40, URZ ;  /* 0x00001a4005057890 */ /* 0x000fe4000fffe0ff */
[----:B------:R-:W-:Y:S02]  /*2ec0*/  UIADD3 UR4, UPT, UPT, UR4, 0x4, URZ ;  /* 0x0000000404047890 */ /* 0x000fe4000fffe0ff */
[----:B0-----:R-:W-:-:S06]  /*2ed0*/  ULEA UR5, UR7, UR5, 0x18 ;  /* 0x0000000507057291 */ /* 0x001fcc000f8ec0ff */
[----:B------:R-:W-:-:S05]  /*2ee0*/  LEA R10, R9, UR5, 0x2 ;  /* 0x00000005090a7c11 */ /* 0x000fca000f8e10ff */
[----:B------:R-:W0:Y:S01]  /*2ef0*/  LDS R9, [R10] ;  /* 0x000000000a097984 */ /* 0x000e220000000800 */
[----:B-12---:R-:W-:-:S04]  /*2f00*/  IMAD R22, R3, 0x4, R10 ;  /* 0x0000000403167824 */ /* 0x006fc800078e020a */
[C---:B------:R-:W-:Y:S01]  /*2f10*/  IMAD R24, R3.reuse, 0x4, R22 ;  /* 0x0000000403187824 */ /* 0x040fe200078e0216 */
[----:B------:R-:W1:Y:S03]  /*2f20*/  LDS R23, [R22] ;  /* 0x0000000016177984 */ /* 0x000e660000000800 */
[----:B------:R-:W-:Y:S01]  /*2f30*/  IMAD R26, R3, 0x4, R24 ;  /* 0x00000004031a7824 */ /* 0x000fe200078e0218 */
[----:B------:R-:W2:Y:S05]  /*2f40*/  LDS R25, [R24] ;  /* 0x0000000018197984 */ /* 0x000eaa0000000800 */
[----:B------:R-:W3:Y:S01]  /*2f50*/  LDS R26, [R26] ;  /* 0x000000001a1a7984 */ /* 0x000ee20000000800 */
[----:B0-----:R-:W0:Y:S08]  /*2f60*/  F2F.F64.F32 R12, R9 ;  /* 0x00000009000c7310 */ /* 0x001e300000201800 */
[----:B-1----:R-:W1:Y:S01]  /*2f70*/  F2F.F64.F32 R18, R23 ;  /* 0x0000001700127310 */ /* 0x002e620000201800 */
[----:B0-----:R-:W-:-:S07]  /*2f80*/  DMUL R12, R20, R12 ;  /* 0x0000000c140c7228 */ /* 0x001fce0000000000 */
[----:B--2---:R-:W0:Y:S01]  /*2f90*/  F2F.F64.F32 R20, R25 ;  /* 0x0000001900147310 */ /* 0x004e220000201800 */
[----:B-1----:R-:W-:-:S07]  /*2fa0*/  DMUL R12, R12, R18 ;  /* 0x000000120c0c7228 */ /* 0x002fce0000000000 */
[----:B---3--:R-:W1:Y:S01]  /*2fb0*/  F2F.F64.F32 R18, R26 ;  /* 0x0000001a00127310 */ /* 0x008e620000201800 */
[----:B0-----:R-:W-:-:S08]  /*2fc0*/  DMUL R20, R12, R20 ;  /* 0x000000140c147228 */ /* 0x001fd00000000000 */
[----:B-1----:R-:W-:-:S11]  /*2fd0*/  DMUL R20, R20, R18 ;  /* 0x0000001214147228 */ /* 0x002fd60000000000 */
.L_x_24:
[----:B------:R-:W-:Y:S05]  /*2fe0*/  BRA.U !UP1, `(.L_x_23) ;  /* 0x0000000109707547 */ /* 0x000fea000b800000 */
[----:B------:R-:W-:Y:S02]  /*2ff0*/  UISETP.NE.AND UP0, UPT, UR10, 0x1, UPT ;  /* 0x000000010a00788c */ /* 0x000fe4000bf05270 */
[----:B------:R-:W-:-:S04]  /*3000*/  ULOP3.LUT UR6, UR6, 0x1, URZ, 0xc0, !UPT ;  /* 0x0000000106067892 */ /* 0x000fc8000f8ec0ff */
[----:B------:R-:W-:-:S03]  /*3010*/  UISETP.NE.U32.AND UP1, UPT, UR6, 0x1, UPT ;  /* 0x000000010600788c */ /* 0x000fc6000bf25070 */
[----:B------:R-:W-:Y:S08]  /*3020*/  BRA.U !UP0, `(.L_x_25) ;  /* 0x0000000108387547 */ /* 0x000ff0000b800000 */
        /* <DEDUP_REMOVED lines=8> */
[----:B-12---:R-:W-:-:S05]  /*30b0*/  IMAD R22, R3, 0x4, R10 ;  /* 0x0000000403167824 */ /* 0x006fca00078e020a */
[----:B------:R-:W1:Y:S01]  /*30c0*/  LDS R18, [R22] ;  /* 0x0000000016127984 */ /* 0x000e620000000800 */
[----:B0-----:R-:W0:Y:S08]  /*30d0*/  F2F.F64.F32 R12, R9 ;  /* 0x00000009000c7310 */ /* 0x001e300000201800 */
[----:B-1----:R-:W1:Y:S01]  /*30e0*/  F2F.F64.F32 R18, R18 ;  /* 0x0000001200127310 */ /* 0x002e620000201800 */
[----:B0-----:R-:W-:-:S08]  /*30f0*/  DMUL R12, R20, R12 ;  /* 0x0000000c140c7228 */ /* 0x001fd00000000000 */
[----:B-1----:R-:W-:-:S11]  /*3100*/  DMUL R20, R12, R18 ;  /* 0x000000120c147228 */ /* 0x002fd60000000000 */
.L_x_25:
[----:B------:R-:W-:Y:S05]  /*3110*/  BRA.U UP1, `(.L_x_23) ;  /* 0x0000000101247547 */ /* 0x000fea000b800000 */
[----:B------:R-:W0:Y:S01]  /*3120*/  S2UR UR6, SR_CgaCtaId ;  /* 0x00000000000679c3 */ /* 0x000e220000008800 */
[----:B------:R-:W-:Y:S01]  /*3130*/  UMOV UR5, 0x400 ;  /* 0x0000040000057882 */ /* 0x000fe20000000000 */
[----:B------:R-:W-:Y:S01]  /*3140*/  IMAD R9, R3, UR4, R2 ;  /* 0x0000000403097c24 */ /* 0x000fe2000f8e0202 */
[----:B------:R-:W-:-:S04]  /*3150*/  UIADD3 UR5, UPT, UPT, UR5, 0x1a40, URZ ;  /* 0x00001a4005057890 */ /* 0x000fc8000fffe0ff */
[----:B0-----:R-:W-:-:S06]  /*3160*/  ULEA UR5, UR6, UR5, 0x18 ;  /* 0x0000000506057291 */ /* 0x001fcc000f8ec0ff */
[----:B------:R-:W-:-:S06]  /*3170*/  LEA R9, R9, UR5, 0x2 ;  /* 0x0000000509097c11 */ /* 0x000fcc000f8e10ff */
[----:B------:R-:W2:Y:S02]  /*3180*/  LDS R9, [R9] ;  /* 0x0000000009097984 */ /* 0x000ea40000000800 */
[----:B--2---:R-:W0:Y:S02]  /*3190*/  F2F.F64.F32 R12, R9 ;  /* 0x00000009000c7310 */ /* 0x004e240000201800 */
[----:B0-----:R-:W-:-:S11]  /*31a0*/  DMUL R20, R20, R12 ;  /* 0x0000000c14147228 */ /* 0x001fd60000000000 */
.L_x_23:
[----:B------:R-:W-:Y:S01]  /*31b0*/  IMAD.SHL.U32 R9, R5, 0x2, RZ ;  /* 0x0000000205097824 */ /* 0x000fe200078e00ff */
[----:B------:R-:W-:Y:S01]  /*31c0*/  PRMT R18, RZ, 0x7610, R18 ;  /* 0x00007610ff127816 */ /* 0x000fe20000000012 */
[----:B------:R-:W-:-:S03]  /*31d0*/  IMAD.MOV.U32 R10, RZ, RZ, R5 ;  /* 0x000000ffff0a7224 */ /* 0x000fc600078e0005 */
[----:B------:R-:W-:-:S05]  /*31e0*/  LOP3.LUT R9, R9, 0x2, RZ, 0xc, !PT ;  /* 0x0000000209097812 */ /* 0x000fca00078e0cff */
[----:B--2---:R-:W-:Y:S02]  /*31f0*/  VIADD R13, R9, 0xffffffff ;  /* 0xffffffff090d7836 */ /* 0x004fe40000000000 */
[----:B------:R-:W-:-:S04]  /*3200*/  IMAD.MOV.U32 R9, RZ, RZ, RZ ;  /* 0x000000ffff097224 */ /* 0x000fc800078e00ff */
[----:B------:R-:W0:Y:S02]  /*3210*/  I2F.F64 R12, R13 ;  /* 0x0000000d000c7312 */ /* 0x000e240000201c00 */
[----:B0-----:R-:W-:Y:S01]  /*3220*/  DFMA R16, R12, R20, R16 ;  /* 0x000000140c10722b */ /* 0x001fe20000000010 */
[----:B------:R-:W-:-:S10]  /*3230*/  IMAD.MOV.U32 R12, RZ, RZ, R6 ;  /* 0x000000ffff0c7224 */ /* 0x000fd400078e0006 */
.L_x_52:
[----:B------:R-:W1:Y:S01]  /*3240*/  S2R R24, SR_CgaCtaId ;  /* 0x0000000000187919 */ /* 0x000e620000008800 */
[----:B------:R-:W-:Y:S01]  /*3250*/  MOV R20, 0x400 ;  /* 0x0000040000147802 */ /* 0x000fe20000000f00 */
[----:B------:R-:W-:Y:S01]  /*3260*/  IMAD R13, R3, R9, R2 ;  /* 0x00000009030d7224 */ /* 0x000fe200078e0202 */
[----:B------:R-:W-:Y:S03]  /*3270*/  BSSY.RECONVERGENT B2, `(.L_x_26) ;  /* 0x000010d000027945 */ /* 0x000fe60003800200 */
[----:B------:R-:W-:-:S05]  /*3280*/  VIADD R19, R20, 0x1a40 ;  /* 0x00001a4014137836 */ /* 0x000fca0000000000 */
[----:B-1----:R-:W-:-:S05]  /*3290*/  LEA R22, R24, R19, 0x18 ;  /* 0x0000001318167211 */ /* 0x002fca00078ec0ff */
[----:B------:R-:W-:-:S06]  /*32a0*/  IMAD R13, R13, 0x4, R22 ;  /* 0x000000040d0d7824 */ /* 0x000fcc00078e0216 */
[----:B------:R-:W0:Y:S02]  /*32b0*/  LDS R13, [R13] ;  /* 0x000000000d0d7984 */ /* 0x000e240000000800 */
[----:B0-----:R-:W-:-:S13]  /*32c0*/  FSETP.NEU.AND P0, PT, R13, RZ, PT ;  /* 0x000000ff0d00720b */ /* 0x001fda0003f0d000 */
[----:B------:R-:W-:Y:S05]  /*32d0*/  @P0 BRA `(.L_x_27) ;  /* 0x0000001000180947 */ /* 0x000fea0003800000 */
[----:B------:R-:W-:Y:S02]  /*32e0*/  VIADD R13, R20, 0x6e0 ;  /* 0x000006e0140d7836 */ /* 0x000fe40000000000 */
[----:B------:R-:W-:Y:S02]  /*32f0*/  IMAD.MOV.U32 R23, RZ, RZ, -0x1 ;  /* 0xffffffffff177424 */ /* 0x000fe400078e00ff */
[----:B------:R-:W-:Y:S01]  /*3300*/  IMAD.MOV.U32 R21, RZ, RZ, -0x1 ;  /* 0xffffffffff157424 */ /* 0x000fe200078e00ff */
[----:B------:R-:W-:-:S05]  /*3310*/  LEA R18, R24, R13, 0x18 ;  /* 0x0000000d18127211 */ /* 0x000fca00078ec0ff */
[----:B------:R-:W-:-:S05]  /*3320*/  IMAD R13, R9, 0x4, R18 ;  /* 0x00000004090d7824 */ /* 0x000fca00078e0212 */
[----:B------:R-:W-:Y:S04]  /*3330*/  LDS R18, [R13] ;  /* 0x000000000d127984 */ /* 0x000fe80000000800 */
[----:B------:R-:W0:Y:S02]  /*3340*/  LDS R19, [R13+0x4] ;  /* 0x000004000d137984 */ /* 0x000e240000000800 */
[----:B0-----:R-:W-:-:S13]  /*3350*/  ISETP.GE.AND P0, PT, R18, R19, PT ;  /* 0x000000131200720c */ /* 0x001fda0003f06270 */
[----:B------:R-:W-:Y:S05]  /*3360*/  @P0 BRA `(.L_x_28) ;  /* 0x0000000c00e00947 */ /* 0x000fea0003800000 */
[----:B------:R-:W-:Y:S02]  /*3370*/  IMAD.MOV.U32 R13, RZ, RZ, R18 ;  /* 0x000000ffff0d7224 */ /* 0x000fe400078e0012 */
[----:B------:R-:W-:Y:S02]  /*3380*/  IMAD.MOV.U32 R23, RZ, RZ, -0x1 ;  /* 0xffffffffff177424 */ /* 0x000fe400078e00ff */
[----:B------:R-:W-:Y:S01]  /*3390*/  IMAD.MOV.U32 R21, RZ, RZ, -0x1 ;  /* 0xffffffffff157424 */ /* 0x000fe200078e00ff */
[----:B------:R-:W-:-:S05]  /*33a0*/  VIADDMNMX R18, R13, 0x1, R19, !PT ;  /* 0x000000010d127846 */ /* 0x000fca0007800113 */
[----:B------:R-:W-:Y:S02]  /*33b0*/  IMAD.IADD R19, R13, 0x1, -R18 ;  /* 0x000000010d137824 */ /* 0x000fe400078e0a12 */
[----:B------:R-:W-:-:S03]  /*33c0*/  IMAD.IADD R18, R18, 0x1, -R13 ;  /* 0x0000000112127824 */ /* 0x000fc600078e0a0d */
[----:B------:R-:W-:-:S13]  /*33d0*/  ISETP.GT.U32.AND P0, PT, R19, -0x4, PT ;  /* 0xfffffffc1300780c */ /* 0x000fda0003f04070 */
[----:B------:R-:W-:Y:S05]  /*33e0*/  @P0 BRA `(.L_x_29) ;  /* 0x0000000800000947 */ /* 0x000fea0003800000 */
[----:B------:R-:W-:Y:S01]  /*33f0*/  VIADD R21, R20, 0x780 ;  /* 0x0000078014157836 */ /* 0x000fe20000000000 */
[----:B------:R-:W-:Y:S01]  /*3400*/  LOP3.LUT R19, R18, 0xfffffffc, RZ, 0xc0, !PT ;  /* 0xfffffffc12137812 */ /* 0x000fe200078ec0ff */
[----:B------:R-:W-:Y:S02]  /*3410*/  IMAD.MOV.U32 R20, RZ, RZ, RZ ;  /* 0x000000ffff147224 */ /* 0x000fe400078e00ff */
[----:B------:R-:W-:Y:S01]  /*3420*/  IMAD.MOV.U32 R23, RZ, RZ, -0x1 ;  /* 0xffffffffff177424 */ /* 0x000fe200078e00ff */
[----:B------:R-:W-:Y:S01]  /*3430*/  LEA R24, R24, R21, 0x18 ;  /* 0x0000001518187211 */ /* 0x000fe200078ec0ff */
[----:B------:R-:W-:Y:S02]  /*3440*/  IMAD.MOV.U32 R21, RZ, RZ, -0x1 ;  /* 0xffffffffff157424 */ /* 0x000fe400078e00ff */
[----:B------:R-:W-:-:S07]  /*3450*/  IMAD.MOV.U32 R22, RZ, RZ, 0x1 ;  /* 0x00000001ff167424 */ /* 0x000fce00078e00ff */
.L_x_42:
[----:B------:R-:W-:Y:S01]  /*3460*/  IMAD R25, R13, 0x4, R24 ;  /* 0x000000040d197824 */ /* 0x000fe200078e0218 */
[----:B------:R-:W-:Y:S01]  /*3470*/  BSSY.RECONVERGENT B3, `(.L_x_30) ;  /* 0x000001a000037945 */ /* 0x000fe20003800200 */
[----:B------:R-:W-:-:S03]  /*3480*/  VIADD R20, R20, 0x4 ;  /* 0x0000000414147836 */ /* 0x000fc60000000000 */
[----:B------:R-:W0:Y:S02]  /*3490*/  LDS R31, [R25] ;  /* 0x00000000191f7984 */ /* 0x000e240000000800 */
[----:B------:R-:W-:Y:S02]  /*34a0*/  ISETP.NE.AND P1, PT, R20, R19, PT ;  /* 0x000000131400720c */ /* 0x000fe40003f25270 */
[-CC-:B0-----:R-:W-:Y:S02]  /*34b0*/  SHF.R.U64 R26, R5, R31.reuse, R6.reuse ;  /* 0x0000001f051a7219 */ /* 0x181fe40000001206 */
[----:B------:R-:W-:Y:S02]  /*34c0*/  SHF.R.U32.HI R27, RZ, R31, R6 ;  /* 0x0000001fff1b7219 */ /* 0x000fe40000011606 */
[----:B------:R-:W-:-:S04]  /*34d0*/  ISETP.NE.U32.AND P0, PT, R26, RZ, PT ;  /* 0x000000ff1a00720c */ /* 0x000fc80003f05070 */
[----:B------:R-:W-:-:S13]  /*34e0*/  ISETP.NE.AND.EX P0, PT, R27, RZ, PT, P0 ;  /* 0x000000ff1b00720c */ /* 0x000fda0003f05300 */
[----:B------:R-:W-:Y:S05]  /*34f0*/  @!P0 BRA `(.L_x_31) ;  /* 0x00000000003c8947 */ /* 0x000fea0003800000 */
[----:B------:R-:W-:Y:S02]  /*3500*/  IMAD.MOV.U32 R32, RZ, RZ, -0x1 ;  /* 0xffffffffff207424 */ /* 0x000fe400078e00ff */
[----:B------:R-:W-:-:S03]  /*3510*/  VIADD R27, R31, 0x1 ;  /* 0x000000011f1b7836 */ /* 0x000fc60000000000 */
[C---:B------:R-:W-:Y:S02]  /*3520*/  SHF.L.U32 R26, R32.reuse, R31, RZ ;  /* 0x0000001f201a7219 */ /* 0x040fe400000006ff */
[C---:B------:R-:W-:Y:S02]  /*3530*/  SHF.L.U32 R30, R32.reuse, R27, RZ ;  /* 0x0000001b201e7219 */ /* 0x040fe400000006ff */
[----:B------:R-:W-:Y:S02]  /*3540*/  IADD3 R29, P0, PT, R5, R26, RZ ;  /* 0x0000001a051d7210 */ /* 0x000fe40007f1e0ff */
[----:B------:R-:W-:Y:S02]  /*3550*/  SHF.L.U64.HI R31, R32, R31, 0xffffffff ;  /* 0xffffffff201f7419 */ /* 0x000fe4000001021f */
[----:B------:R-:W-:Y:S02]  /*3560*/  LOP3.LUT R30, R29, R30, RZ, 0x30, !PT ;  /* 0x0000001e1d1e7212 */ /* 0x000fe400078e30ff */
[-C--:B------:R-:W-:Y:S01]  /*3570*/  SHF.L.U32 R28, R22, R27.reuse, RZ ;  /* 0x0000001b161c7219 */ /* 0x080fe200000006ff */
[----:B------:R-:W-:Y:S01]  /*3580*/  IMAD.X R29, R6, 0x1, R31, P0 ;  /* 0x00000001061d7824 */ /* 0x000fe200000e061f */
[----:B------:R-:W-:-:S02]  /*3590*/  SHF.L.U64.HI R26, R32, R27, 0xffffffff ;  /* 0xffffffff201a7419 */ /* 0x000fc4000001021b */
[----:B------:R-:W-:Y:S02]  /*35a0*/  SHF.L.U64.HI R32, R22, R27, RZ ;  /* 0x0000001b16207219 */ /* 0x000fe400000102ff */
[----:B------:R-:W-:Y:S02]  /*35b0*/  IADD3 R30, P0, P2, -R30, R28, R5 ;  /* 0x0000001c1e1e7210 */ /* 0x000fe40007a1e105 */
[----:B------:R-:W-:-:S04]  /*35c0*/  LOP3.LUT R27, R29, R26, RZ, 0x30, !PT ;  /* 0x0000001a1d1b7212 */ /* 0x000fc800078e30ff */
[----:B------:R-:W-:Y:S01]  /*35d0*/  IADD3.X R32, PT, PT, ~R27, R32, R6, P0, P2 ;  /* 0x000000201b207210 */ /* 0x000fe200007e4506 */
[----:B------:R-:W-:Y:S06]  /*35e0*/  BRA `(.L_x_32) ;  /* 0x0000000000087947 */ /* 0x000fec0003800000 */
.L_x_31:
[CC--:B------:R-:W-:Y:S02]  /*35f0*/  SHF.L.U64.HI R32, R22.reuse, R31.reuse, RZ ;  /* 0x0000001f16207219 */ /* 0x0c0fe400000102ff */
[----:B------:R-:W-:-:S07]  /*3600*/  SHF.L.U32 R30, R22, R31, RZ ;  /* 0x0000001f161e7219 */ /* 0x000fce00000006ff */
.L_x_32:
[----:B------:R-:W-:Y:S05]  /*3610*/  BSYNC.RECONVERGENT B3 ;  /* 0x0000000000037941 */ /* 0x000fea0003800200 */
.L_x_30:
[----:B------:R-:W0:Y:S01]  /*3620*/  LDS R27, [R25+0x4] ;  /* 0x00000400191b7984 */ /* 0x000e220000000800 */
[----:B------:R-:W-:Y:S01]  /*3630*/  ISETP.LT.U32.AND P0, PT, R30, R23, PT ;  /* 0x000000171e00720c */ /* 0x000fe20003f01070 */
[----:B------:R-:W-:Y:S03]  /*3640*/  BSSY.RECONVERGENT B3, `(.L_x_33) ;  /* 0x000001a000037945 */ /* 0x000fe60003800200 */
[----:B------:R-:W-:-:S04]  /*3650*/  ISETP.LT.U32.AND.EX P0, PT, R32, R21, PT, P0 ;  /* 0x000000152000720c */ /* 0x000fc80003f01100 */
[----:B------:R-:W-:Y:S02]  /*3660*/  SEL R23, R30, R23, P0 ;  /* 0x000000171e177207 */ /* 0x000fe40000000000 */
[----:B------:R-:W-:Y:S02]  /*3670*/  SEL R21, R32, R21, P0 ;  /* 0x0000001520157207 */ /* 0x000fe40000000000 */
[-CC-:B0-----:R-:W-:Y:S02]  /*3680*/  SHF.R.U64 R26, R5, R27.reuse, R6.reuse ;  /* 0x0000001b051a7219 */ /* 0x181fe40000001206 */
[----:B------:R-:W-:Y:S02]  /*3690*/  SHF.R.U32.HI R28, RZ, R27, R6 ;  /* 0x0000001bff1c7219 */ /* 0x000fe40000011606 */
[----:B------:R-:W-:-:S04]  /*36a0*/  ISETP.NE.U32.AND P2, PT, R26, RZ, PT ;  /* 0x000000ff1a00720c */ /* 0x000fc80003f45070 */
[----:B------:R-:W-:-:S13]  /*36b0*/  ISETP.NE.AND.EX P2, PT, R28, RZ, PT, P2 ;  /* 0x000000ff1c00720c */ /* 0x000fda0003f45320 */
[----:B------:R-:W-:Y:S05]  /*36c0*/  @!P2 BRA `(.L_x_34) ;  /* 0x00000000003ca947 */ /* 0x000fea0003800000 */
[----:B------:R-:W-:Y:S02]  /*36d0*/  IMAD.MOV.U32 R32, RZ, RZ, -0x1 ;  /* 0xffffffffff207424 */ /* 0x000fe400078e00ff */
[----:B------:R-:W-:-:S03]  /*36e0*/  VIADD R29, R27, 0x1 ;  /* 0x000000011b1d7836 */ /* 0x000fc60000000000 */
[CC--:B------:R-:W-:Y:S02]  /*36f0*/  SHF.L.U32 R26, R32.reuse, R27.reuse, RZ ;  /* 0x0000001b201a7219 */ /* 0x0c0fe400000006ff */
[C---:B------:R-:W-:Y:S02]  /*3700*/  SHF.L.U64.HI R33, R32.reuse, R27, 0xffffffff ;  /* 0xffffffff20217419 */ /* 0x040fe4000001021b */
[----:B------:R-:W-:Y:S02]  /*3710*/  IADD3 R31, P0, PT, R5, R26, RZ ;  /* 0x0000001a051f7210 */ /* 0x000fe40007f1e0ff */
[-C--:B------:R-:W-:Y:S02]  /*3720*/  SHF.L.U32 R30, R32, R29.reuse, RZ ;  /* 0x0000001d201e7219 */ /* 0x080fe400000006ff */
[----:B------:R-:W-:Y:S01]  /*3730*/  SHF.L.U32 R28, R22, R29, RZ ;  /* 0x0000001d161c7219 */ /* 0x000fe200000006ff */
[----:B------:R-:W-:Y:S01]  /*3740*/  IMAD.X R26, R6, 0x1, R33, P0 ;  /* 0x00000001061a7824 */ /* 0x000fe200000e0621 */
[----:B------:R-:W-:-:S02]  /*3750*/  LOP3.LUT R30, R31, R30, RZ, 0x30, !PT ;  /* 0x0000001e1f1e7212 */ /* 0x000fc400078e30ff */
[-C--:B------:R-:W-:Y:S02]  /*3760*/  SHF.L.U64.HI R27, R32, R29.reuse, 0xffffffff ;  /* 0xffffffff201b7419 */ /* 0x080fe4000001021d */
[----:B------:R-:W-:Y:S02]  /*3770*/  IADD3 R30, P0, P2, -R30, R28, R5 ;  /* 0x0000001c1e1e7210 */ /* 0x000fe40007a1e105 */
[----:B------:R-:W-:Y:S02]  /*3780*/  SHF.L.U64.HI R29, R22, R29, RZ ;  /* 0x0000001d161d7219 */ /* 0x000fe400000102ff */
[----:B------:R-:W-:-:S04]  /*3790*/  LOP3.LUT R27, R26, R27, RZ, 0x30, !PT ;  /* 0x0000001b1a1b7212 */ /* 0x000fc800078e30ff */
[----:B------:R-:W-:Y:S01]  /*37a0*/  IADD3.X R32, PT, PT, ~R27, R29, R6, P0, P2 ;  /* 0x0000001d1b207210 */ /* 0x000fe200007e4506 */
[----:B------:R-:W-:Y:S06]  /*37b0*/  BRA `(.L_x_35) ;  /* 0x0000000000087947 */ /* 0x000fec0003800000 */
.L_x_34:
[CC--:B------:R-:W-:Y:S02]  /*37c0*/  SHF.L.U64.HI R32, R22.reuse, R27.reuse, RZ ;  /* 0x0000001b16207219 */ /* 0x0c0fe400000102ff */
[----:B------:R-:W-:-:S07]  /*37d0*/  SHF.L.U32 R30, R22, R27, RZ ;  /* 0x0000001b161e7219 */ /* 0x000fce00000006ff */
.L_x_35:
[----:B------:R-:W-:Y:S05]  /*37e0*/  BSYNC.RECONVERGENT B3 ;  /* 0x0000000000037941 */ /* 0x000fea0003800200 */
.L_x_33:
        /* <DEDUP_REMOVED lines=26> */
.L_x_37:
[CC--:B------:R-:W-:Y:S02]  /*3990*/  SHF.L.U64.HI R30, R22.reuse, R27.reuse, RZ ;  /* 0x0000001b161e7219 */ /* 0x0c0fe400000102ff */
[----:B------:R-:W-:-:S07]  /*39a0*/  SHF.L.U32 R28, R22, R27, RZ ;  /* 0x0000001b161c7219 */ /* 0x000fce00000006ff */
.L_x_38:
[----:B------:R-:W-:Y:S05]  /*39b0*/  BSYNC.RECONVERGENT B3 ;  /* 0x0000000000037941 */ /* 0x000fea0003800200 */
.L_x_36:
        /* <DEDUP_REMOVED lines=21> */
[----:B------:R-:W-:Y:S02]  /*3b10*/  SHF.L.U64.HI R29, R22, R25, RZ ;  /* 0x00000019161d7219 */ /* 0x000fe400000102ff */
[----:B------:R-:W-:Y:S02]  /*3b20*/  IADD3 R26, P0, P2, -R26, R30, R5 ;  /* 0x0000001e1a1a7210 */ /* 0x000fe40007a1e105 */
[----:B------:R-:W-:-:S04]  /*3b30*/  LOP3.LUT R25, R28, R27, RZ, 0x30, !PT ;  /* 0x0000001b1c197212 */ /* 0x000fc800078e30ff */
[----:B------:R-:W-:Y:S01]  /*3b40*/  IADD3.X R28, PT, PT, ~R25, R29, R6, P0, P2 ;  /* 0x0000001d191c7210 */ /* 0x000fe200007e4506 */
[----:B------:R-:W-:Y:S06]  /*3b50*/  BRA `(.L_x_41) ;  /* 0x0000000000087947 */ /* 0x000fec0003800000 */
.L_x_40:
[CC--:B------:R-:W-:Y:S02]  /*3b60*/  SHF.L.U64.HI R28, R22.reuse, R29.reuse, RZ ;  /* 0x0000001d161c7219 */ /* 0x0c0fe400000102ff */
[----:B------:R-:W-:-:S07]  /*3b70*/  SHF.L.U32 R26, R22, R29, RZ ;  /* 0x0000001d161a7219 */ /* 0x000fce00000006ff */
.L_x_41:
[----:B------:R-:W-:Y:S05]  /*3b80*/  BSYNC.RECONVERGENT B3 ;  /* 0x0000000000037941 */ /* 0x000fea0003800200 */
.L_x_39:
[----:B------:R-:W-:Y:S01]  /*3b90*/  ISETP.LT.U32.AND P0, PT, R26, R23, PT ;  /* 0x000000171a00720c */ /* 0x000fe20003f01070 */
[----:B------:R-:W-:-:S03]  /*3ba0*/  VIADD R13, R13, 0x4 ;  /* 0x000000040d0d7836 */ /* 0x000fc60000000000 */
[----:B------:R-:W-:-:S04]  /*3bb0*/  ISETP.LT.U32.AND.EX P0, PT, R28, R21, PT, P0 ;  /* 0x000000151c00720c */ /* 0x000fc80003f01100 */
[----:B------:R-:W-:Y:S02]  /*3bc0*/  SEL R23, R26, R23, P0 ;  /* 0x000000171a177207 */ /* 0x000fe40000000000 */
[----:B------:R-:W-:Y:S01]  /*3bd0*/  SEL R21, R28, R21, P0 ;  /* 0x000000151c157207 */ /* 0x000fe20000000000 */
[----:B------:R-:W-:Y:S06]  /*3be0*/  @P1 BRA `(.L_x_42) ;  /* 0xfffffff8001c1947 */ /* 0x000fec000383ffff */
.L_x_29:
[----:B------:R-:W-:Y:S01]  /*3bf0*/  LOP3.LUT P0, R19, R18, 0x3, RZ, 0xc0, !PT ;  /* 0x0000000312137812 */ /* 0x000fe2000780c0ff */
[----:B------:R-:W-:-:S12]  /*3c00*/  BSSY.RECONVERGENT B3, `(.L_x_28) ;  /* 0x000006e000037945 */ /* 0x000fd80003800200 */
[----:B------:R-:W-:Y:S05]  /*3c10*/  @!P0 BRA `(.L_x_43) ;  /* 0x0000000400b08947 */ /* 0x000fea0003800000 */
[----:B------:R-:W-:-:S13]  /*3c20*/  ISETP.NE.AND P0, PT, R19, 0x1, PT ;  /* 0x000000011300780c */ /* 0x000fda0003f05270 */
[----:B------:R-:W-:Y:S05]  /*3c30*/  @!P0 BRA `(.L_x_44) ;  /* 0x0000000400048947 */ /* 0x000fea0003800000 */
[----:B------:R-:W0:Y:S01]  /*3c40*/  S2UR UR5, SR_CgaCtaId ;  /* 0x00000000000579c3 */ /* 0x000e220000008800 */
[----:B------:R-:W-:Y:S01]  /*3c50*/  UMOV UR4, 0x400 ;  /* 0x0000040000047882 */ /* 0x000fe20000000000 */
[----:B------:R-:W-:Y:S01]  /*3c60*/  BSSY.RECONVERGENT B4, `(.L_x_45) ;  /* 0x000001c000047945 */ /* 0x000fe20003800200 */
[----:B------:R-:W-:-:S04]  /*3c70*/  UIADD3 UR4, UPT, UPT, UR4, 0x780, URZ ;  /* 0x0000078004047890 */ /* 0x000fc8000fffe0ff */
[----:B0-----:R-:W-:-:S06]  /*3c80*/  ULEA UR4, UR5, UR4, 0x18 ;  /* 0x0000000405047291 */ /* 0x001fcc000f8ec0ff */
[----:B------:R-:W-:-:S05]  /*3c90*/  LEA R20, R13, UR4, 0x2 ;  /* 0x000000040d147c11 */ /* 0x000fca000f8e10ff */
[----:B------:R-:W0:Y:S02]  /*3ca0*/  LDS R30, [R20] ;  /* 0x00000000141e7984 */ /* 0x000e240000000800 */
[-CC-:B0-----:R-:W-:Y:S02]  /*3cb0*/  SHF.R.U64 R19, R5, R30.reuse, R6.reuse ;  /* 0x0000001e05137219 */ /* 0x181fe40000001206 */
[----:B------:R-:W-:Y:S02]  /*3cc0*/  SHF.R.U32.HI R22, RZ, R30, R6 ;  /* 0x0000001eff167219 */ /* 0x000fe40000011606 */
[----:B------:R-:W-:Y:S01]  /*3cd0*/  ISETP.NE.U32.AND P0, PT, R19, RZ, PT ;  /* 0x000000ff1300720c */ /* 0x000fe20003f05070 */
[----:B------:R-:W-:-:S03]  /*3ce0*/  IMAD.MOV.U32 R19, RZ, RZ, 0x1 ;  /* 0x00000001ff137424 */ /* 0x000fc600078e00ff */
[----:B------:R-:W-:-:S13]  /*3cf0*/  ISETP.NE.AND.EX P0, PT, R22, RZ, PT, P0 ;  /* 0x000000ff1600720c */ /* 0x000fda0003f05300 */
[----:B------:R-:W-:Y:S05]  /*3d00*/  @!P0 BRA `(.L_x_46) ;  /* 0x00000000003c8947 */ /* 0x000fea0003800000 */
[----:B------:R-:W-:Y:S02]  /*3d10*/  IMAD.MOV.U32 R29, RZ, RZ, -0x1 ;  /* 0xffffffffff1d7424 */ /* 0x000fe400078e00ff */
[----:B------:R-:W-:-:S03]  /*3d20*/  VIADD R22, R30, 0x1 ;  /* 0x000000011e167836 */ /* 0x000fc60000000000 */
[CC--:B------:R-:W-:Y:S02]  /*3d30*/  SHF.L.U32 R24, R29.reuse, R30.reuse, RZ ;  /* 0x0000001e1d187219 */ /* 0x0c0fe400000006ff */
[----:B------:R-:W-:Y:S02]  /*3d40*/  SHF.L.U64.HI R27, R29, R30, 0xffffffff ;  /* 0xffffffff1d1b7419 */ /* 0x000fe4000001021e */
[----:B------:R-:W-:Y:S02]  /*3d50*/  IADD3 R25, P0, PT, R5, R24, RZ ;  /* 0x0000001805197210 */ /* 0x000fe40007f1e0ff */
[-C--:B------:R-:W-:Y:S02]  /*3d60*/  SHF.L.U32 R26, R29, R22.reuse, RZ ;  /* 0x000000161d1a7219 */ /* 0x080fe400000006ff */
[----:B------:R-:W-:Y:S01]  /*3d70*/  SHF.L.U32 R28, R19, R22, RZ ;  /* 0x00000016131c7219 */ /* 0x000fe200000006ff */
[----:B------:R-:W-:Y:S01]  /*3d80*/  IMAD.X R24, R6, 0x1, R27, P0 ;  /* 0x0000000106187824 */ /* 0x000fe200000e061b */
[----:B------:R-:W-:-:S02]  /*3d90*/  LOP3.LUT R26, R25, R26, RZ, 0x30, !PT ;  /* 0x0000001a191a7212 */ /* 0x000fc400078e30ff */
[----:B------:R-:W-:Y:S02]  /*3da0*/  SHF.L.U64.HI R25, R29, R22, 0xffffffff ;  /* 0xffffffff1d197419 */ /* 0x000fe40000010216 */
[----:B------:R-:W-:Y:S02]  /*3db0*/  IADD3 R26, P0, P1, -R26, R28, R5 ;  /* 0x0000001c1a1a7210 */ /* 0x000fe4000791e105 */
[----:B------:R-:W-:Y:S02]  /*3dc0*/  SHF.L.U64.HI R22, R19, R22, RZ ;  /* 0x0000001613167219 */ /* 0x000fe400000102ff */
[----:B------:R-:W-:-:S04]  /*3dd0*/  LOP3.LUT R25, R24, R25, RZ, 0x30, !PT ;  /* 0x0000001918197212 */ /* 0x000fc800078e30ff */
[----:B------:R-:W-:Y:S01]  /*3de0*/  IADD3.X R28, PT, PT, ~R25, R22, R6, P0, P1 ;  /* 0x00000016191c7210 */ /* 0x000fe200007e2506 */
[----:B------:R-:W-:Y:S06]  /*3df0*/  BRA `(.L_x_47) ;  /* 0x0000000000087947 */ /* 0x000fec0003800000 */
.L_x_46:
[CC--:B------:R-:W-:Y:S02]  /*3e00*/  SHF.L.U64.HI R28, R19.reuse, R30.reuse, RZ ;  /* 0x0000001e131c7219 */ /* 0x0c0fe400000102ff */
[----:B------:R-:W-:-:S07]  /*3e10*/  SHF.L.U32 R26, R19, R30, RZ ;  /* 0x0000001e131a7219 */ /* 0x000fce00000006ff */
.L_x_47:
[----:B------:R-:W-:Y:S05]  /*3e20*/  BSYNC.RECONVERGENT B4 ;  /* 0x0000000000047941 */ /* 0x000fea0003800200 */
.L_x_45:
        /* <DEDUP_REMOVED lines=26> */
.L_x_49:
[CC--:B------:R-:W-:Y:S02]  /*3fd0*/  SHF.L.U64.HI R21, R19.reuse, R30.reuse, RZ ;  /* 0x0000001e13157219 */ /* 0x0c0fe400000102ff */
[----:B------:R-:W-:-:S07]  /*3fe0*/  SHF.L.U32 R22, R19, R30, RZ ;  /* 0x0000001e13167219 */ /* 0x000fce00000006ff */
.L_x_50:
[----:B------:R-:W-:Y:S05]  /*3ff0*/  BSYNC.RECONVERGENT B4 ;  /* 0x0000000000047941 */ /* 0x000fea0003800200 */
.L_x_48:
[----:B------:R-:W-:Y:S01]  /*4000*/  ISETP.LT.U32.AND P0, PT, R22, R23, PT ;  /* 0x000000171600720c */ /* 0x000fe20003f01070 */
[----:B------:R-:W-:-:S03]  /*4010*/  VIADD R13, R13, 0x2 ;  /* 0x000000020d0d7836 */ /* 0x000fc60000000000 */
[----:B------:R-:W-:-:S04]  /*4020*/  ISETP.LT.U32.AND.EX P0, PT, R21, R28, PT, P0 ;  /* 0x0000001c1500720c */ /* 0x000fc80003f01100 */
[----:B------:R-:W-:Y:S02]  /*4030*/  SEL R23, R22, R23, P0 ;  /* 0x0000001716177207 */ /* 0x000fe40000000000 */
[----:B------:R-:W-:-:S07]  /*4040*/  SEL R21, R21, R28, P0 ;  /* 0x0000001c15157207 */ /* 0x000fce0000000000 */
.L_x_44:
[----:B------:R-:W-:-:S04]  /*4050*/  LOP3.LUT R18, R18, 0x1, RZ, 0xc0, !PT ;  /* 0x0000000112127812 */ /* 0x000fc800078ec0ff */
[----:B------:R-:W-:-:S13]  /*4060*/  ISETP.NE.U32.AND P0, PT, R18, 0x1, PT ;  /* 0x000000011200780c */ /* 0x000fda0003f05070 */
[----:B------:R-:W-:Y:S05]  /*4070*/  @P0 BRA `(.L_x_43) ;  /* 0x0000000000980947 */ /* 0x000fea0003800000 */
[----:B------:R-:W0:Y:S01]  /*4080*/  S2UR UR5, SR_CgaCtaId ;  /* 0x00000000000579c3 */ /* 0x000e220000008800 */
[----:B------:R-:W-:Y:S02]  /*4090*/  UMOV UR4, 0x400 ;  /* 0x0000040000047882 */ /* 0x000fe40000000000 */
[----:B------:R-:W-:-:S04]  /*40a0*/  UIADD3 UR4, UPT, UPT, UR4, 0x780, URZ ;  /* 0x0000078004047890 */ /* 0x000fc8000fffe0ff */
[----:B0-----:R-:W-:-:S06]  /*40b0*/  ULEA UR4, UR5, UR4, 0x18 ;  /* 0x0000000405047291 */ /* 0x001fcc000f8ec0ff */
[----:B------:R-:W-:-:S05]  /*40c0*/  LEA R13, R13, UR4, 0x2 ;  /* 0x000000040d0d7c11 */ /* 0x000fca000f8e10ff */
[----:B------:R-:W0:Y:S02]  /*40d0*/  LDS R25, [R13] ;  /* 0x000000000d197984 */ /* 0x000e240000000800 */
[-CC-:B0-----:R-:W-:Y:S02]  /*40e0*/  SHF.R.U64 R18, R5, R25.reuse, R6.reuse ;  /* 0x0000001905127219 */ /* 0x181fe40000001206 */
[----:B------:R-:W-:Y:S02]  /*40f0*/  SHF.R.U32.HI R19, RZ, R25, R6 ;  /* 0x00000019ff137219 */ /* 0x000fe40000011606 */
[----:B------:R-:W-:-:S04]  /*4100*/  ISETP.NE.U32.AND P0, PT, R18, RZ, PT ;  /* 0x000000ff1200720c */ /* 0x000fc80003f05070 */
[----:B------:R-:W-:-:S13]  /*4110*/  ISETP.NE.AND.EX P0, PT, R19, RZ, PT, P0 ;  /* 0x000000ff1300720c */ /* 0x000fda0003f05300 */
[----:B------:R-:W-:Y:S05]  /*4120*/  @!P0 BRA `(.L_x_51) ;  /* 0x0000000000508947 */ /* 0x000fea0003800000 */
[----:B------:R-:W-:Y:S02]  /*4130*/  IMAD.MOV.U32 R22, RZ, RZ, -0x1 ;  /* 0xffffffffff167424 */ /* 0x000fe400078e00ff */
[----:B------:R-:W-:Y:S02]  /*4140*/  VIADD R13, R25, 0x1 ;  /* 0x00000001190d7836 */ /* 0x000fe40000000000 */
[----:B------:R-:W-:Y:S01]  /*4150*/  IMAD.MOV.U32 R24, RZ, RZ, 0x1 ;  /* 0x00000001ff187424 */ /* 0x000fe200078e00ff */
[C---:B------:R-:W-:Y:S02]  /*4160*/  SHF.L.U32 R20, R22.reuse, R25, RZ ;  /* 0x0000001916147219 */ /* 0x040fe400000006ff */
[C---:B------:R-:W-:Y:S02]  /*4170*/  SHF.L.U32 R18, R22.reuse, R13, RZ ;  /* 0x0000000d16127219 */ /* 0x040fe400000006ff */
[----:B------:R-:W-:Y:S02]  /*4180*/  IADD3 R19, P0, PT, R5, R20, RZ ;  /* 0x0000001405137210 */ /* 0x000fe40007f1e0ff */
[----:B------:R-:W-:-:S02]  /*4190*/  SHF.L.U64.HI R25, R22, R25, 0xffffffff ;  /* 0xffffffff16197419 */ /* 0x000fc40000010219 */
[----:B------:R-:W-:Y:S02]  /*41a0*/  LOP3.LUT R18, R19, R18, RZ, 0x30, !PT ;  /* 0x0000001213127212 */ /* 0x000fe400078e30ff */
[-C--:B------:R-:W-:Y:S01]  /*41b0*/  SHF.L.U64.HI R19, R22, R13.reuse, 0xffffffff ;  /* 0xffffffff16137419 */ /* 0x080fe2000001020d */
[----:B------:R-:W-:Y:S01]  /*41c0*/  IMAD.X R20, R6, 0x1, R25, P0 ;  /* 0x0000000106147824 */ /* 0x000fe200000e0619 */
[CC--:B------:R-:W-:Y:S02]  /*41d0*/  SHF.L.U32 R22, R24.reuse, R13.reuse, RZ ;  /* 0x0000000d18167219 */ /* 0x0c0fe400000006ff */
[----:B------:R-:W-:Y:S02]  /*41e0*/  SHF.L.U64.HI R24, R24, R13, RZ ;  /* 0x0000000d18187219 */ /* 0x000fe400000102ff */
[----:B------:R-:W-:Y:S02]  /*41f0*/  LOP3.LUT R13, R20, R19, RZ, 0x30, !PT ;  /* 0x00000013140d7212 */ /* 0x000fe400078e30ff */
[----:B------:R-:W-:-:S04]  /*4200*/  IADD3 R18, P0, P1, -R18, R22, R5 ;  /* 0x0000001612127210 */ /* 0x000fc8000791e105 */
[----:B------:R-:W-:Y:S02]  /*4210*/  IADD3.X R20, PT, PT, ~R13, R24, R6, P0, P1 ;  /* 0x000000180d147210 */ /* 0x000fe400007e2506 */
[----:B------:R-:W-:-:S04]  /*4220*/  ISETP.LT.U32.AND P0, PT, R18, R23, PT ;  /* 0x000000171200720c */ /* 0x000fc80003f01070 */
[----:B------:R-:W-:-:S04]  /*4230*/  ISETP.LT.U32.AND.EX P0, PT, R20, R21, PT, P0 ;  /* 0x000000151400720c */ /* 0x000fc80003f01100 */
[----:B------:R-:W-:Y:S02]  /*4240*/  SEL R23, R18, R23, P0 ;  /* 0x0000001712177207 */ /* 0x000fe40000000000 */
[----:B------:R-:W-:Y:S01]  /*4250*/  SEL R21, R20, R21, P0 ;  /* 0x0000001514157207 */ /* 0x000fe20000000000 */
[----:B------:R-:W-:Y:S06]  /*4260*/  BRA `(.L_x_43) ;  /* 0x00000000001c7947 */ /* 0x000fec0003800000 */
.L_x_51:
[----:B------:R-:W-:-:S05]  /*4270*/  IMAD.MOV.U32 R20, RZ, RZ, 0x1 ;  /* 0x00000001ff147424 */ /* 0x000fca00078e00ff */
[CC--:B------:R-:W-:Y:S02]  /*4280*/  SHF.L.U32 R18, R20.reuse, R25.reuse, RZ ;  /* 0x0000001914127219 */ /* 0x0c0fe400000006ff */
[----:B------:R-:W-:Y:S02]  /*4290*/  SHF.L.U64.HI R20, R20, R25, RZ ;  /* 0x0000001914147219 */ /* 0x000fe400000102ff */
[----:B------:R-:W-:-:S04]  /*42a0*/  ISETP.LT.U32.AND P0, PT, R18, R23, PT ;  /* 0x000000171200720c */ /* 0x000fc80003f01070 */
[----:B------:R-:W-:-:S04]  /*42b0*/  ISETP.LT.U32.AND.EX P0, PT, R20, R21, PT, P0 ;  /* 0x000000151400720c */ /* 0x000fc80003f01100 */
[----:B------:R-:W-:Y:S02]  /*42c0*/  SEL R23, R18, R23, P0 ;  /* 0x0000001712177207 */ /* 0x000fe40000000000 */
[----:B------:R-:W-:-:S07]  /*42d0*/  SEL R21, R20, R21, P0 ;  /* 0x0000001514157207 */ /* 0x000fce0000000000 */
.L_x_43:
[----:B------:R-:W-:Y:S05]  /*42e0*/  BSYNC.RECONVERGENT B3 ;  /* 0x0000000000037941 */ /* 0x000fea0003800200 */
.L_x_28:
[----:B------:R-:W-:Y:S01]  /*42f0*/  ISETP.GT.U32.AND P0, PT, R10, R23, PT ;  /* 0x000000170a00720c */ /* 0x000fe20003f04070 */
[----:B------:R-:W-:-:S03]  /*4300*/  IMAD.MOV.U32 R18, RZ, RZ, 0x1 ;  /* 0x00000001ff127424 */ /* 0x000fc600078e00ff */
[----:B------:R-:W-:-:S04]  /*4310*/  ISETP.GT.U32.AND.EX P0, PT, R12, R21, PT, P0 ;  /* 0x000000150c00720c */ /* 0x000fc80003f04100 */
[----:B------:R-:W-:Y:S02]  /*4320*/  SEL R10, R10, R23, P0 ;  /* 0x000000170a0a7207 */ /* 0x000fe40000000000 */
[----:B------:R-:W-:-:S07]  /*4330*/  SEL R12, R12, R21, P0 ;  /* 0x000000150c0c7207 */ /* 0x000fce0000000000 */
.L_x_27:
[----:B------:R-:W-:Y:S05]  /*4340*/  BSYNC.RECONVERGENT B2 ;  /* 0x0000000000027941 */ /* 0x000fea0003800200 */
.L_x_26:
[----:B------:R-:W0:Y:S01]  /*4350*/  LDCU UR4, c[0x0][0x3a8] ;  /* 0x00007500ff0477ac */ /* 0x000e220008000800 */
[----:B------:R-:W-:-:S05]  /*4360*/  VIADD R9, R9, 0x1 ;  /* 0x0000000109097836 */ /* 0x000fca0000000000 */
[----:B0-----:R-:W-:-:S13]  /*4370*/  ISETP.NE.AND P0, PT, R9, UR4, PT ;  /* 0x0000000409007c0c */ /* 0x001fda000bf05270 */
[----:B------:R-:W-:Y:S05]  /*4380*/  @P0 BRA `(.L_x_52) ;  /* 0xffffffec00ac0947 */ /* 0x000fea000383ffff */
[----:B------:R-:W-:Y:S02]  /*4390*/  IADD3 R5, P1, PT, R5, 0x1, RZ ;  /* 0x0000000105057810 */ /* 0x000fe40007f3e0ff */
[----:B------:R-:W-:-:S03]  /*43a0*/  LOP3.LUT P0, RZ, R18, 0xff, RZ, 0xc0, !PT ;  /* 0x000000ff12ff7812 */ /* 0x000fc6000780c0ff */
[----:B------:R-:W-:Y:S01]  /*43b0*/  IMAD.X R9, RZ, RZ, R6, P1 ;  /* 0x000000ffff097224 */ /* 0x000fe200008e0606 */
[----:B------:R-:W-:-:S04]  /*43c0*/  SEL R5, R5, R10, !P0 ;  /* 0x0000000a05057207 */ /* 0x000fc80004000000 */
[----:B------:R-:W-:Y:S02]  /*43d0*/  SEL R6, R9, R12, !P0 ;  /* 0x0000000c09067207 */ /* 0x000fe40004000000 */
[----:B------:R-:W-:-:S04]  /*43e0*/  ISETP.GT.U32.AND P0, PT, R5, R0, PT ;  /* 0x000000000500720c */ /* 0x000fc80003f04070 */
[----:B------:R-:W-:-:S13]  /*43f0*/  ISETP.GT.U32.AND.EX P0, PT, R6, R4, PT, P0 ;  /* 0x000000040600720c */ /* 0x000fda0003f04100 */
[----:B------:R-:W-:Y:S05]  /*4400*/  @P0 BRA `(.L_x_53) ;  /* 0x00000000000c0947 */ /* 0x000fea0003800000 */
[----:B------:R-:W-:Y:S02]  /*4410*/  IMAD.MOV.U32 R12, RZ, RZ, R8 ;  /* 0x000000ffff0c7224 */ /* 0x000fe400078e0008 */
[----:B------:R-:W-:Y:S01]  /*4420*/  IMAD.MOV.U32 R13, RZ, RZ, R11 ;  /* 0x000000ffff0d7224 */ /* 0x000fe200078e000b */
[----:B------:R-:W-:Y:S06]  /*4430*/  BRA `(.L_x_54) ;  /* 0xffffffd400f07947 */ /* 0x000fec000383ffff */
.L_x_53:
[----:B------:R-:W-:Y:S05]  /*4440*/  BSYNC.RECONVERGENT B0 ;  /* 0x0000000000007941 */ /* 0x000fea0003800200 */
.L_x_13:
[----:B------:R-:W-:Y:S05]  /*4450*/  BRA `(.L_x_11) ;  /* 0x0000000000c87947 */ /* 0x000fea0003800000 */
.L_x_12:
[C---:B------:R-:W-:Y:S01]  /*4460*/  IMAD.IADD R2, R0.reuse, 0x1, -R8 ;  /* 0x0000000100027824 */ /* 0x040fe200078e0a08 */
[----:B------:R-:W-:Y:S01]  /*4470*/  IADD3 R8, P2, PT, -R0, R8, RZ ;  /* 0x0000000800087210 */ /* 0x000fe20007f5e1ff */
[----:B------:R-:W-:Y:S01]  /*4480*/  BSSY.RECONVERGENT B0, `(.L_x_55) ;  /* 0x0000018000007945 */ /* 0x000fe20003800200 */
[----:B------:R-:W-:Y:S02]  /*4490*/  CS2R R16, SRZ ;  /* 0x0000000000107805 */ /* 0x000fe4000001ff00 */
[----:B------:R-:W-:Y:S01]  /*44a0*/  LOP3.LUT R10, R2, 0x3, RZ, 0xc0, !PT ;  /* 0x00000003020a7812 */ /* 0x000fe200078ec0ff */
[----:B------:R-:W-:Y:S01]  /*44b0*/  IMAD.X R2, R13, 0x1, ~R4, P2 ;  /* 0x000000010d027824 */ /* 0x000fe200010e0e04 */
[----:B------:R-:W-:Y:S02]  /*44c0*/  ISETP.GT.U32.AND P0, PT, R8, -0x4, PT ;  /* 0xfffffffc0800780c */ /* 0x000fe40003f04070 */
[----:B------:R-:W-:Y:S02]  /*44d0*/  ISETP.NE.U32.AND P1, PT, R10, RZ, PT ;  /* 0x000000ff0a00720c */ /* 0x000fe40003f25070 */
[----:B------:R-:W-:-:S02]  /*44e0*/  ISETP.GT.U32.AND.EX P0, PT, R2, -0x1, PT, P0 ;  /* 0xffffffff0200780c */ /* 0x000fc40003f04100 */
[----:B------:R-:W-:-:S13]  /*44f0*/  ISETP.NE.AND.EX P1, PT, RZ, RZ, PT, P1 ;  /* 0x000000ffff00720c */ /* 0x000fda0003f25310 */
[----:B------:R-:W-:Y:S05]  /*4500*/  @!P1 BRA `(.L_x_56) ;  /* 0x00000000003c9947 */ /* 0x000fea0003800000 */
[----:B------:R-:W-:Y:S01]  /*4510*/  IMAD.MOV.U32 R7, RZ, RZ, RZ ;  /* 0x000000ffff077224 */ /* 0x000fe200078e00ff */
[----:B------:R-:W-:Y:S01]  /*4520*/  CS2R R16, SRZ ;  /* 0x0000000000107805 */ /* 0x000fe2000001ff00 */
[----:B------:R-:W-:-:S07]  /*4530*/  IMAD.MOV.U32 R8, RZ, RZ, RZ ;  /* 0x000000ffff087224 */ /* 0x000fce00078e00ff */
.L_x_57:
[----:B------:R-:W-:Y:S01]  /*4540*/  IMAD.SHL.U32 R2, R5, 0x2, RZ ;  /* 0x0000000205027824 */ /* 0x000fe200078e00ff */
[----:B------:R-:W-:Y:S02]  /*4550*/  IADD3 R7, P1, PT, R7, 0x1, RZ ;  /* 0x0000000107077810 */ /* 0x000fe40007f3e0ff */
[----:B------:R-:W-:Y:S02]  /*4560*/  IADD3 R5, P2, PT, R5, 0x1, RZ ;  /* 0x0000000105057810 */ /* 0x000fe40007f5e0ff */
[----:B------:R-:W-:Y:S01]  /*4570*/  LOP3.LUT R2, R2, 0x2, RZ, 0xc, !PT ;  /* 0x0000000202027812 */ /* 0x000fe200078e0cff */
[----:B------:R-:W-:Y:S01]  /*4580*/  IMAD.X R8, RZ, RZ, R8, P1 ;  /* 0x000000ffff087224 */ /* 0x000fe200008e0608 */
[----:B------:R-:W-:Y:S01]  /*4590*/  ISETP.NE.U32.AND P1, PT, R7, R10, PT ;  /* 0x0000000a0700720c */ /* 0x000fe20003f25070 */
[----:B------:R-:W-:Y:S02]  /*45a0*/  IMAD.X R6, RZ, RZ, R6, P2 ;  /* 0x000000ffff067224 */ /* 0x000fe400010e0606 */
[----:B------:R-:W-:Y:S01]  /*45b0*/  VIADD R2, R2, 0xffffffff ;  /* 0xffffffff02027836 */ /* 0x000fe20000000000 */
[----:B------:R-:W-:-:S05]  /*45c0*/  ISETP.NE.AND.EX P1, PT, R8, RZ, PT, P1 ;  /* 0x000000ff0800720c */ /* 0x000fca0003f25310 */
[----:B------:R-:W0:Y:S02]  /*45d0*/  I2F.F64 R2, R2 ;  /* 0x0000000200027312 */ /* 0x000e240000201c00 */
[----:B0-----:R-:W-:-:S06]  /*45e0*/  DADD R16, R2, R16 ;  /* 0x0000000002107229 */ /* 0x001fcc0000000010 */
[----:B------:R-:W-:Y:S05]  /*45f0*/  @P1 BRA `(.L_x_57) ;  /* 0xfffffffc00d01947 */ /* 0x000fea000383ffff */
.L_x_56:
[----:B------:R-:W-:Y:S05]  /*4600*/  BSYNC.RECONVERGENT B0 ;  /* 0x0000000000007941 */ /* 0x000fea0003800200 */
.L_x_55:
[----:B------:R-:W-:Y:S05]  /*4610*/  @P0 BRA `(.L_x_11) ;  /* 0x0000000000580947 */ /* 0x000fea0003800000 */
.L_x_58:
[C---:B------:R-:W-:Y:S01]  /*4620*/  IMAD.SHL.U32 R7, R5.reuse, 0x2, RZ ;  /* 0x0000000205077824 */ /* 0x040fe200078e00ff */
[----:B------:R-:W-:-:S04]  /*4630*/  IADD3 R11, P1, PT, R5, 0x3, RZ ;  /* 0x00000003050b7810 */ /* 0x000fc80007f3e0ff */
[----:B------:R-:W-:Y:S01]  /*4640*/  LOP3.LUT R7, R7, 0x2, RZ, 0xc0, !PT ;  /* 0x0000000207077812 */ /* 0x000fe200078ec0ff */
[C---:B------:R-:W-:Y:S01]  /*4650*/  IMAD.SHL.U32 R10, R11.reuse, 0x2, RZ ;  /* 0x000000020b0a7824 */ /* 0x040fe200078e00ff */
[----:B------:R-:W-:Y:S02]  /*4660*/  ISETP.GE.U32.AND P0, PT, R11, R0, PT ;  /* 0x000000000b00720c */ /* 0x000fe40003f06070 */
[C---:B------:R-:W-:Y:S01]  /*4670*/  LOP3.LUT R2, R7.reuse, 0x2, RZ, 0x3c, !PT ;  /* 0x0000000207027812 */ /* 0x040fe200078e3cff */
[----:B------:R-:W-:Y:S01]  /*4680*/  VIADD R7, R7, 0xffffffff ;  /* 0xffffffff07077836 */ /* 0x000fe20000000000 */
[----:B------:R-:W-:-:S03]  /*4690*/  LOP3.LUT R10, R10, 0x2, RZ, 0xc, !PT ;  /* 0x000000020a0a7812 */ /* 0x000fc600078e0cff */
[----:B------:R-:W-:Y:S01]  /*46a0*/  VIADD R2, R2, 0xffffffff ;  /* 0xffffffff02027836 */ /* 0x000fe20000000000 */
[----:B------:R-:W-:Y:S01]  /*46b0*/  I2F.F64 R8, R7 ;  /* 0x0000000700087312 */ /* 0x000fe20000201c00 */
[----:B------:R-:W-:-:S07]  /*46c0*/  VIADD R10, R10, 0xffffffff ;  /* 0xffffffff0a0a7836 */ /* 0x000fce0000000000 */
[----:B------:R-:W0:Y:S02]  /*46d0*/  I2F.F64 R2, R2 ;  /* 0x0000000200027312 */ /* 0x000e240000201c00 */
[----:B0-----:R-:W-:-:S08]  /*46e0*/  DADD R16, R2, R16 ;  /* 0x0000000002107229 */ /* 0x001fd00000000010 */
[----:B------:R-:W-:Y:S02]  /*46f0*/  DADD R8, R16, R8 ;  /* 0x0000000010087229 */ /* 0x000fe40000000008 */
[----:B------:R-:W0:Y:S06]  /*4700*/  I2F.F64 R16, R10 ;  /* 0x0000000a00107312 */ /* 0x000e2c0000201c00 */
[----:B------:R-:W-:Y:S01]  /*4710*/  DADD R8, R2, R8 ;  /* 0x0000000002087229 */ /* 0x000fe20000000008 */
[----:B------:R-:W-:Y:S01]  /*4720*/  IMAD.X R3, RZ, RZ, R6, P1 ;  /* 0x000000ffff037224 */ /* 0x000fe200008e0606 */
[----:B------:R-:W-:-:S04]  /*4730*/  IADD3 R5, P1, PT, R5, 0x4, RZ ;  /* 0x0000000405057810 */ /* 0x000fc80007f3e0ff */
[----:B------:R-:W-:Y:S01]  /*4740*/  ISETP.GE.U32.AND.EX P0, PT, R3, R4, PT, P0 ;  /* 0x000000040300720c */ /* 0x000fe20003f06100 */
[----:B------:R-:W-:Y:S01]  /*4750*/  IMAD.X R6, RZ, RZ, R6, P1 ;  /* 0x000000ffff067224 */ /* 0x000fe200008e0606 */
[----:B0-----:R-:W-:-:S11]  /*4760*/  DADD R16, R8, R16 ;  /* 0x0000000008107229 */ /* 0x001fd60000000010 */
[----:B------:R-:W-:Y:S05]  /*4770*/  @!P0 BRA `(.L_x_58) ;  /* 0xfffffffc00a88947 */ /* 0x000fea000383ffff */
.L_x_11:
[----:B------:R-:W-:Y:S05]  /*4780*/  BSYNC.RECONVERGENT B1 ;  /* 0x0000000000017941 */ /* 0x000fea0003800200 */
.L_x_10:
[----:B------:R-:W0:Y:S01]  /*4790*/  LDCU.64 UR4, c[0x0][0x3b8] ;  /* 0x00007700ff0477ac */ /* 0x000e220008000a00 */
[----:B------:R-:W-:Y:S02]  /*47a0*/  SHF.R.S32.HI R3, RZ, 0x1f, R14 ;  /* 0x0000001fff037819 */ /* 0x000fe4000001140e */
[----:B0-----:R-:W-:-:S04]  /*47b0*/  LEA R2, P0, R14, UR4, 0x3 ;  /* 0x000000040e027c11 */ /* 0x001fc8000f8018ff */
[----:B------:R-:W-:-:S05]  /*47c0*/  LEA.HI.X R3, R14, UR5, R3, 0x3, P0 ;  /* 0x000000050e037c11 */ /* 0x000fca00080f1c03 */
[----:B------:R-:W-:Y:S01]  /*47d0*/  STG.E.64 desc[UR8][R2.64], R16 ;  /* 0x0000001002007986 */ /* 0x000fe2000c101b08 */
[----:B------:R-:W-:Y:S05]  /*47e0*/  EXIT ;  /* 0x000000000000794d */ /* 0x000fea0003800000 */
        .weak           $__internal_0_$__cuda_sm20_div_u64
        .type           $__internal_0_$__cuda_sm20_div_u64,@function
        .size           $__internal_0_$__cuda_sm20_div_u64,(.L_x_103 - $__internal_0_$__cuda_sm20_div_u64)
$__internal_0_$__cuda_sm20_div_u64:
[----:B------:R-:W-:-:S04]  /*47f0*/  IMAD.MOV.U32 R9, RZ, RZ, RZ ;  /* 0x000000ffff097224 */ /* 0x000fc800078e00ff */
[----:B------:R-:W0:Y:S08]  /*4800*/  I2F.U64.RP R5, R8 ;  /* 0x0000000800057312 */ /* 0x000e300000309000 */
[----:B0-----:R-:W0:Y:S02]  /*4810*/  MUFU.RCP R5, R5 ;  /* 0x0000000500057308 */ /* 0x001e240000001000 */
[----:B0-----:R-:W-:-:S06]  /*4820*/  VIADD R10, R5, 0x1ffffffe ;  /* 0x1ffffffe050a7836 */ /* 0x001fcc0000000000 */
[----:B------:R-:W0:Y:S02]  /*4830*/  F2I.U64.TRUNC R10, R10 ;  /* 0x0000000a000a7311 */ /* 0x000e24000020d800 */
[----:B0-----:R-:W-:-:S04]  /*4840*/  IMAD.WIDE.U32 R12, R10, R8, RZ ;  /* 0x000000080a0c7225 */ /* 0x001fc800078e00ff */
[----:B------:R-:W-:Y:S01]  /*4850*/  IMAD R13, R8, R11, R13 ;  /* 0x0000000b080d7224 */ /* 0x000fe200078e020d */
[----:B------:R-:W-:-:S05]  /*4860*/  IADD3 R17, P0, PT, RZ, -R12, RZ ;  /* 0x8000000cff117210 */ /* 0x000fca0007f1e0ff */
[----:B------:R-:W-:-:S04]  /*4870*/  IMAD.HI.U32 R12, R10, R17, RZ ;  /* 0x000000110a0c7227 */ /* 0x000fc800078e00ff */
[----:B------:R-:W-:Y:S02]  /*4880*/  IMAD.X R19, RZ, RZ, ~R13, P0 ;  /* 0x000000ffff137224 */ /* 0x000fe400000e0e0d */
[----:B------:R-:W-:Y:S02]  /*4890*/  IMAD.MOV.U32 R13, RZ, RZ, R10 ;  /* 0x000000ffff0d7224 */ /* 0x000fe400078e000a */
[-C--:B------:R-:W-:Y:S02]  /*48a0*/  IMAD R9, R11, R19.reuse, RZ ;  /* 0x000000130b097224 */ /* 0x080fe400078e02ff */
[----:B------:R-:W-:-:S04]  /*48b0*/  IMAD.WIDE.U32 R12, P0, R10, R19, R12 ;  /* 0x000000130a0c7225 */ /* 0x000fc8000780000c */
[----:B------:R-:W-:-:S04]  /*48c0*/  IMAD.HI.U32 R5, R11, R19, RZ ;  /* 0x000000130b057227 */ /* 0x000fc800078e00ff */
[----:B------:R-:W-:-:S04]  /*48d0*/  IMAD.HI.U32 R12, P1, R11, R17, R12 ;  /* 0x000000110b0c7227 */ /* 0x000fc8000782000c */
[----:B------:R-:W-:Y:S01]  /*48e0*/  IMAD.X R5, R5, 0x1, R11, P0 ;  /* 0x0000000105057824 */ /* 0x000fe200000e060b */
[----:B------:R-:W-:-:S04]  /*48f0*/  IADD3 R13, P2, PT, R9, R12, RZ ;  /* 0x0000000c090d7210 */ /* 0x000fc80007f5e0ff */
[----:B------:R-:W-:Y:S01]  /*4900*/  IADD3.X R5, PT, PT, RZ, RZ, R5, P2, P1 ;  /* 0x000000ffff057210 */ /* 0x000fe200017e2405 */
[----:B------:R-:W-:-:S03]  /*4910*/  IMAD.WIDE.U32 R10, R13, R8, RZ ;  /* 0x000000080d0a7225 */ /* 0x000fc600078e00ff */
[----:B------:R-:W-:Y:S01]  /*4920*/  IADD3 R9, P0, PT, RZ, -R10, RZ ;  /* 0x8000000aff097210 */ /* 0x000fe20007f1e0ff */
[----:B------:R-:W-:Y:S02]  /*4930*/  IMAD R10, R8, R5, R11 ;  /* 0x00000005080a7224 */ /* 0x000fe400078e020b */
[----:B------:R-:W-:Y:S02]  /*4940*/  IMAD.MOV.U32 R11, RZ, RZ, RZ ;  /* 0x000000ffff0b7224 */ /* 0x000fe400078e00ff */
[----:B------:R-:W-:-:S04]  /*4950*/  IMAD.HI.U32 R12, R13, R9, RZ ;  /* 0x000000090d0c7227 */ /* 0x000fc800078e00ff */
[----:B------:R-:W-:-:S04]  /*4960*/  IMAD.X R10, RZ, RZ, ~R10, P0 ;  /* 0x000000ffff0a7224 */ /* 0x000fc800000e0e0a */
[----:B------:R-:W-:-:S04]  /*4970*/  IMAD.WIDE.U32 R12, P0, R13, R10, R12 ;  /* 0x0000000a0d0c7225 */ /* 0x000fc8000780000c */
[C---:B------:R-:W-:Y:S02]  /*4980*/  IMAD R16, R5.reuse, R10, RZ ;  /* 0x0000000a05107224 */ /* 0x040fe400078e02ff */
[----:B------:R-:W-:-:S04]  /*4990*/  IMAD.HI.U32 R9, P1, R5, R9, R12 ;  /* 0x0000000905097227 */ /* 0x000fc8000782000c */
[----:B------:R-:W-:Y:S01]  /*49a0*/  IMAD.HI.U32 R10, R5, R10, RZ ;  /* 0x0000000a050a7227 */ /* 0x000fe200078e00ff */
[----:B------:R-:W-:-:S03]  /*49b0*/  IADD3 R9, P2, PT, R16, R9, RZ ;  /* 0x0000000910097210 */ /* 0x000fc60007f5e0ff */
[----:B------:R-:W-:Y:S02]  /*49c0*/  IMAD.X R5, R10, 0x1, R5, P0 ;  /* 0x000000010a057824 */ /* 0x000fe400000e0605 */
[----:B------:R-:W-:-:S03]  /*49d0*/  IMAD.HI.U32 R10, R9, R0, RZ ;  /* 0x00000000090a7227 */ /* 0x000fc600078e00ff */
[----:B------:R-:W-:Y:S01]  /*49e0*/  IADD3.X R5, PT, PT, RZ, RZ, R5, P2, P1 ;  /* 0x000000ffff057210 */ /* 0x000fe200017e2405 */
[----:B------:R-:W-:-:S04]  /*49f0*/  IMAD.WIDE.U32 R10, R9, R4, R10 ;  /* 0x00000004090a7225 */ /* 0x000fc800078e000a */
[C---:B------:R-:W-:Y:S02]  /*4a00*/  IMAD R12, R5.reuse, R4, RZ ;  /* 0x00000004050c7224 */ /* 0x040fe400078e02ff */
[----:B------:R-:W-:-:S04]  /*4a10*/  IMAD.HI.U32 R9, P0, R5, R0, R10 ;  /* 0x0000000005097227 */ /* 0x000fc8000780000a */
[----:B------:R-:W-:Y:S01]  /*4a20*/  IMAD.HI.U32 R5, R5, R4, RZ ;  /* 0x0000000405057227 */ /* 0x000fe200078e00ff */
[----:B------:R-:W-:-:S03]  /*4a30*/  IADD3 R9, P1, PT, R12, R9, RZ ;  /* 0x000000090c097210 */ /* 0x000fc60007f3e0ff */
[----:B------:R-:W-:Y:S02]  /*4a40*/  IMAD.X R5, RZ, RZ, R5, P0 ;  /* 0x000000ffff057224 */ /* 0x000fe400000e0605 */
[----:B------:R-:W-:-:S04]  /*4a50*/  IMAD.WIDE.U32 R10, R9, R8, RZ ;  /* 0x00000008090a7225 */ /* 0x000fc800078e00ff */
[----:B------:R-:W-:Y:S01]  /*4a60*/  IMAD.X R5, RZ, RZ, R5, P1 ;  /* 0x000000ffff057224 */ /* 0x000fe200008e0605 */
[----:B------:R-:W-:Y:S02]  /*4a70*/  IADD3 R17, P0, PT, -R10, R0, RZ ;  /* 0x000000000a117210 */ /* 0x000fe40007f1e1ff */
[----:B------:R-:W-:Y:S01]  /*4a80*/  IADD3 R10, P2, PT, R9, 0x1, RZ ;  /* 0x00000001090a7810 */ /* 0x000fe20007f5e0ff */
[----:B------:R-:W-:-:S04]  /*4a90*/  IMAD R11, R8, R5, R11 ;  /* 0x00000005080b7224 */ /* 0x000fc800078e020b */
[----:B------:R-:W-:Y:S01]  /*4aa0*/  IMAD.X R16, R4, 0x1, ~R11, P0 ;  /* 0x0000000104107824 */ /* 0x000fe200000e0e0b */
[----:B------:R-:W-:Y:S01]  /*4ab0*/  ISETP.GE.U32.AND P0, PT, R17, R8, PT ;  /* 0x000000081100720c */ /* 0x000fe20003f06070 */
[----:B------:R-:W-:Y:S01]  /*4ac0*/  IMAD.X R12, RZ, RZ, R5, P2 ;  /* 0x000000ffff0c7224 */ /* 0x000fe200010e0605 */
[----:B------:R-:W-:Y:S02]  /*4ad0*/  IADD3 R11, P1, PT, -R8, R17, RZ ;  /* 0x00000011080b7210 */ /* 0x000fe40007f3e1ff */
[C---:B------:R-:W-:Y:S02]  /*4ae0*/  ISETP.GE.U32.AND.EX P0, PT, R16.reuse, RZ, PT, P0 ;  /* 0x000000ff1000720c */ /* 0x040fe40003f06100 */
[----:B------:R-:W-:Y:S02]  /*4af0*/  IADD3.X R13, PT, PT, R16, -0x1, RZ, P1, !PT ;  /* 0xffffffff100d7810 */ /* 0x000fe40000ffe4ff */
[----:B------:R-:W-:Y:S02]  /*4b00*/  SEL R10, R10, R9, P0 ;  /* 0x000000090a0a7207 */ /* 0x000fe40000000000 */
[----:B------:R-:W-:-:S02]  /*4b10*/  SEL R11, R11, R17, P0 ;  /* 0x000000110b0b7207 */ /* 0x000fc40000000000 */
[----:B------:R-:W-:Y:S02]  /*4b20*/  SEL R12, R12, R5, P0 ;  /* 0x000000050c0c7207 */ /* 0x000fe40000000000 */
[----:B------:R-:W-:Y:S02]  /*4b30*/  IADD3 R5, P2, PT, R10, 0x1, RZ ;  /* 0x000000010a057810 */ /* 0x000fe40007f5e0ff */
[----:B------:R-:W-:Y:S02]  /*4b40*/  SEL R9, R13, R16, P0 ;  /* 0x000000100d097207 */ /* 0x000fe40000000000 */
[----:B------:R-:W-:Y:S01]  /*4b50*/  ISETP.GE.U32.AND P0, PT, R11, R8, PT ;  /* 0x000000080b00720c */ /* 0x000fe20003f06070 */
[----:B------:R-:W-:Y:S01]  /*4b60*/  IMAD.X R13, RZ, RZ, R12, P2 ;  /* 0x000000ffff0d7224 */ /* 0x000fe200010e060c */
[----:B------:R-:W-:Y:S01]  /*4b70*/  ISETP.NE.U32.AND P1, PT, R8, RZ, PT ;  /* 0x000000ff0800720c */ /* 0x000fe20003f25070 */
[----:B------:R-:W-:Y:S01]  /*4b80*/  IMAD.MOV.U32 R8, RZ, RZ, R6 ;  /* 0x000000ffff087224 */ /* 0x000fe200078e0006 */
[----:B------:R-:W-:Y:S01]  /*4b90*/  ISETP.GE.U32.AND.EX P0, PT, R9, RZ, PT, P0 ;  /* 0x000000ff0900720c */ /* 0x000fe20003f06100 */
[----:B------:R-:W-:Y:S01]  /*4ba0*/  IMAD.MOV.U32 R9, RZ, RZ, 0x0 ;  /* 0x00000000ff097424 */ /* 0x000fe200078e00ff */
[----:B------:R-:W-:-:S02]  /*4bb0*/  ISETP.NE.AND.EX P1, PT, RZ, RZ, PT, P1 ;  /* 0x000000ffff00720c */ /* 0x000fc40003f25310 */
[----:B------:R-:W-:Y:S02]  /*4bc0*/  SEL R5, R5, R10, P0 ;  /* 0x0000000a05057207 */ /* 0x000fe40000000000 */
[----:B------:R-:W-:Y:S02]  /*4bd0*/  SEL R13, R13, R12, P0 ;  /* 0x0000000c0d0d7207 */ /* 0x000fe40000000000 */
[----:B------:R-:W-:Y:S02]  /*4be0*/  SEL R5, R5, 0xffffffff, P1 ;  /* 0xffffffff05057807 */ /* 0x000fe40000800000 */
[----:B------:R-:W-:Y:S01]  /*4bf0*/  SEL R13, R13, 0xffffffff, P1 ;  /* 0xffffffff0d0d7807 */ /* 0x000fe20000800000 */
[----:B------:R-:W-:Y:S06]  /*4c00*/  RET.REL.NODEC R8 `(_Z7SkipPerPiS_PdS_S_iiS0_S0_) ;  /* 0xffffffb008fc7950 */ /* 0x000fec0003c3ffff */
.L_x_59:
[----:B------:R-:W-:-:S00]  /*4c10*/  BRA `(.L_x_59) ;  /* 0xfffffffc00fc7947 */ /* 0x000fc0000383ffff */
[----:B------:R-:W-:-:S00]  /*4c20*/  NOP ;  /* 0x0000000000007918 */ /* 0x000fc00000000000 */
        /* <DEDUP_REMOVED lines=13> */
.L_x_103:


//--------------------- .text._Z8SpaRyserPiS_PdiiS0_S0_ --------------------------
	.section	.text._Z8SpaRyserPiS_PdiiS0_S0_,"ax",@progbits
	.align	128
        .global         _Z8SpaRyserPiS_PdiiS0_S0_
        .type           _Z8SpaRyserPiS_PdiiS0_S0_,@function
        .size           _Z8SpaRyserPiS_PdiiS0_S0_,(.L_x_105 - _Z8SpaRyserPiS_PdiiS0_S0_)
        .other          _Z8SpaRyserPiS_PdiiS0_S0_,@"STO_CUDA_ENTRY STV_DEFAULT"
_Z8SpaRyserPiS_PdiiS0_S0_:
.text._Z8SpaRyserPiS_PdiiS0_S0_:
        /* <DEDUP_REMOVED lines=9> */
[----:B------:R-:W-:-:S04]  /*0090*/  LOP3.LUT R34, R5, 0x7, RZ, 0xc0, !PT ;  /* 0x0000000705227812 */ /* 0x000fc800078ec0ff */
[----:B------:R-:W-:-:S07]  /*00a0*/  ISETP.NE.AND P1, PT, R34, RZ, PT ;  /* 0x000000ff2200720c */ /* 0x000fce0003f25270 */
[----:B------:R-:W-:Y:S06]  /*00b0*/  @!P0 BRA `(.L_x_61) ;  /* 0x0000000400008947 */ /* 0x000fec0003800000 */
[----:B------:R-:W0:Y:S01]  /*00c0*/  S2UR UR6, SR_CgaCtaId ;  /* 0x00000000000679c3 */ /* 0x000e220000008800 */
[----:B------:R-:W-:Y:S01]  /*00d0*/  UMOV UR4, 0x400 ;  /* 0x0000040000047882 */ /* 0x000fe20000000000 */
[----:B------:R-:W-:Y:S01]  /*00e0*/  LOP3.LUT R0, R5, 0x7ffffff8, RZ, 0xc0, !PT ;  /* 0x7ffffff805007812 */ /* 0x000fe200078ec0ff */
[----:B------:R-:W-:Y:S01]  /*00f0*/  UIADD3 UR5, UPT, UPT, UR4, 0x1870, URZ ;  /* 0x0000187004057890 */ /* 0x000fe2000fffe0ff */
[----:B------:R-:W-:Y:S01]  /*0100*/  IMAD.MOV.U32 R25, RZ, RZ, RZ ;  /* 0x000000ffff197224 */ /* 0x000fe200078e00ff */
[----:B0-----:R-:W-:Y:S02]  /*0110*/  ULEA UR4, UR6, UR4, 0x18 ;  /* 0x0000000406047291 */ /* 0x001fe4000f8ec0ff */
[----:B------:R-:W-:-:S12]  /*0120*/  ULEA UR5, UR6, UR5, 0x18 ;  /* 0x0000000506057291 */ /* 0x000fd8000f8ec0ff */
.L_x_62:
[----:B------:R-:W0:Y:S08]  /*0130*/  LDC.64 R32, c[0x0][0x3a0] ;  /* 0x0000e800ff207b82 */ /* 0x000e300000000a00 */
[----:B------:R-:W1:Y:S01]  /*0140*/  LDC.64 R22, c[0x0][0x380] ;  /* 0x0000e000ff167b82 */ /* 0x000e620000000a00 */
[----:B0-----:R-:W-:-:S05]  /*0150*/  IMAD.WIDE.U32 R32, R25, 0x8, R32 ;  /* 0x0000000819207825 */ /* 0x001fca00078e0020 */
[----:B------:R-:W2:Y:S04]  /*0160*/  LDG.E.64 R6, desc[UR8][R32.64] ;  /* 0x0000000820067981 */ /* 0x000ea8000c1e1b00 */
[----:B------:R-:W3:Y:S04]  /*0170*/  LDG.E.64 R8, desc[UR8][R32.64+0x8] ;  /* 0x0000080820087981 */ /* 0x000ee8000c1e1b00 */
[----:B------:R-:W4:Y:S04]  /*0180*/  LDG.E.64 R10, desc[UR8][R32.64+0x10] ;  /* 0x00001008200a7981 */ /* 0x000f28000c1e1b00 */
[----:B------:R-:W5:Y:S01]  /*0190*/  LDG.E.64 R12, desc[UR8][R32.64+0x18] ;  /* 0x00001808200c7981 */ /* 0x000f62000c1e1b00 */
[----:B-1----:R-:W-:-:S03]  /*01a0*/  IMAD.WIDE.U32 R22, R25, 0x4, R22 ;  /* 0x0000000419167825 */ /* 0x002fc600078e0016 */
[----:B------:R-:W5:Y:S04]  /*01b0*/  LDG.E.64 R14, desc[UR8][R32.64+0x20] ;  /* 0x00002008200e7981 */ /* 0x000f68000c1e1b00 */
[----:B------:R-:W5:Y:S04]  /*01c0*/  LDG.E.64 R16, desc[UR8][R32.64+0x28] ;  /* 0x0000280820107981 */ /* 0x000f68000c1e1b00 */
[----:B------:R-:W5:Y:S04]  /*01d0*/  LDG.E.64 R18, desc[UR8][R32.64+0x30] ;  /* 0x0000300820127981 */ /* 0x000f68000c1e1b00 */
[----:B------:R0:W5:Y:S04]  /*01e0*/  LDG.E.64 R20, desc[UR8][R32.64+0x38] ;  /* 0x0000380820147981 */ /* 0x000168000c1e1b00 */
[----:B------:R-:W5:Y:S04]  /*01f0*/  LDG.E R4, desc[UR8][R22.64] ;  /* 0x0000000816047981 */ /* 0x000f68000c1e1900 */
[----:B------:R-:W5:Y:S04]  /*0200*/  LDG.E R30, desc[UR8][R22.64+0x4] ;  /* 0x00000408161e7981 */ /* 0x000f68000c1e1900 */
[----:B------:R-:W5:Y:S04]  /*0210*/  LDG.E R29, desc[UR8][R22.64+0x8] ;  /* 0x00000808161d7981 */ /* 0x000f68000c1e1900 */
[----:B------:R-:W5:Y:S04]  /*0220*/  LDG.E R26, desc[UR8][R22.64+0xc] ;  /* 0x00000c08161a7981 */ /* 0x000f68000c1e1900 */
[----:B------:R-:W5:Y:S04]  /*0230*/  LDG.E R28, desc[UR8][R22.64+0x10] ;  /* 0x00001008161c7981 */ /* 0x000f68000c1e1900 */
[----:B------:R-:W5:Y:S04]  /*0240*/  LDG.E R27, desc[UR8][R22.64+0x14] ;  /* 0x00001408161b7981 */ /* 0x000f68000c1e1900 */
[----:B------:R-:W5:Y:S04]  /*0250*/  LDG.E R24, desc[UR8][R22.64+0x18] ;  /* 0x0000180816187981 */ /* 0x000f68000c1e1900 */
[----:B------:R-:W5:Y:S01]  /*0260*/  LDG.E R31, desc[UR8][R22.64+0x1c] ;  /* 0x00001c08161f7981 */ /* 0x000f62000c1e1900 */
[----:B0-----:R-:W-:-:S05]  /*0270*/  IMAD R32, R3, R25, R2 ;  /* 0x0000001903207224 */ /* 0x001fca00078e0202 */
[----:B------:R-:W-:-:S05]  /*0280*/  LEA R32, R32, UR5, 0x2 ;  /* 0x0000000520207c11 */ /* 0x000fca000f8e10ff */
[----:B------:R-:W-:-:S04]  /*0290*/  IMAD R33, R3, 0x4, R32 ;  /* 0x0000000403217824 */ /* 0x000fc800078e0220 */
[C---:B------:R-:W-:Y:S01]  /*02a0*/  IMAD R35, R3.reuse, 0x4, R33 ;  /* 0x0000000403237824 */ /* 0x040fe200078e0221 */
[----:B--2---:R-:W0:Y:S08]  /*02b0*/  F2F.F32.F64 R6, R6 ;  /* 0x0000000600067310 */ /* 0x004e300000301000 */
[----:B---3--:R1:W2:Y:S08]  /*02c0*/  F2F.F32.F64 R8, R8 ;  /* 0x0000000800087310 */ /* 0x0082b00000301000 */
[----:B----4-:R3:W4:Y:S01]  /*02d0*/  F2F.F32.F64 R10, R10 ;  /* 0x0000000a000a7310 */ /* 0x0107220000301000 */
[----:B-1----:R-:W-:Y:S01]  /*02e0*/  IMAD R9, R3, 0x4, R35 ;  /* 0x0000000403097824 */ /* 0x002fe200078e0223 */
[----:B------:R-:W-:-:S06]  /*02f0*/  LEA R7, R25, UR4, 0x2 ;  /* 0x0000000419077c11 */ /* 0x000fcc000f8e10ff */
[----:B-----5:R1:W5:Y:S01]  /*0300*/  F2F.F32.F64 R12, R12 ;  /* 0x0000000c000c7310 */ /* 0x0203620000301000 */
[----:B---3--:R-:W-:-:S07]  /*0310*/  IMAD R11, R3, 0x4, R9 ;  /* 0x00000004030b7824 */ /* 0x008fce00078e0209 */
[----:B------:R3:W5:Y:S01]  /*0320*/  F2F.F32.F64 R14, R14 ;  /* 0x0000000e000e7310 */ /* 0x0007620000301000 */
[----:B0-----:R0:W-:Y:S01]  /*0330*/  STS [R32], R6 ;  /* 0x0000000620007388 */ /* 0x0011e20000000800 */
[----:B-1----:R-:W-:-:S06]  /*0340*/  IMAD R13, R3, 0x4, R11 ;  /* 0x00000004030d7824 */ /* 0x002fcc00078e020b */
[----:B------:R1:W0:Y:S01]  /*0350*/  F2F.F32.F64 R16, R16 ;  /* 0x0000001000107310 */ /* 0x0002220000301000 */
[----:B------:R0:W-:Y:S07]  /*0360*/  STS [R7], R4 ;  /* 0x0000000407007388 */ /* 0x0001ee0000000800 */
[----:B------:R-:W0:Y:S01]  /*0370*/  F2F.F32.F64 R18, R18 ;  /* 0x0000001200127310 */ /* 0x000e220000301000 */
[----:B--2---:R2:W-:Y:S01]  /*0380*/  STS [R33], R8 ;  /* 0x0000000821007388 */ /* 0x0045e20000000800 */
[----:B---3--:R-:W-:-:S06]  /*0390*/  LEA R15, R3, R13, 0x2 ;  /* 0x0000000d030f7211 */ /* 0x008fcc00078e10ff */
[----:B------:R-:W3:Y:S01]  /*03a0*/  F2F.F32.F64 R20, R20 ;  /* 0x0000001400147310 */ /* 0x000ee20000301000 */
[----:B------:R2:W-:Y:S04]  /*03b0*/  STS [R7+0x4], R30 ;  /* 0x0000041e07007388 */ /* 0x0005e80000000800 */
[----:B----4-:R2:W-:Y:S04]  /*03c0*/  STS [R35], R10 ;  /* 0x0000000a23007388 */ /* 0x0105e80000000800 */
[----:B------:R2:W-:Y:S01]  /*03d0*/  STS [R7+0x8], R29 ;  /* 0x0000081d07007388 */ /* 0x0005e20000000800 */
[----:B-1----:R-:W-:-:S03]  /*03e0*/  IMAD R17, R3, 0x4, R15 ;  /* 0x0000000403117824 */ /* 0x002fc600078e020f */
[----:B-----5:R2:W-:Y:S04]  /*03f0*/  STS [R9], R12 ;  /* 0x0000000c09007388 */ /* 0x0205e80000000800 */
[----:B------:R2:W-:Y:S04]  /*0400*/  STS [R7+0xc], R26 ;  /* 0x00000c1a07007388 */ /* 0x0005e80000000800 */
[----:B------:R2:W-:Y:S04]  /*0410*/  STS [R11], R14 ;  /* 0x0000000e0b007388 */ /* 0x0005e80000000800 */
[----:B------:R2:W-:Y:S04]  /*0420*/  STS [R7+0x10], R28 ;  /* 0x0000101c07007388 */ /* 0x0005e80000000800 */
[----:B0-----:R2:W-:Y:S04]  /*0430*/  STS [R13], R16 ;  /* 0x000000100d007388 */ /* 0x0015e80000000800 */
[----:B------:R2:W-:Y:S01]  /*0440*/  STS [R7+0x14], R27 ;  /* 0x0000141b07007388 */ /* 0x0005e20000000800 */
[----:B------:R-:W-:-:S03]  /*0450*/  VIADD R25, R25, 0x8 ;  /* 0x0000000819197836 */ /* 0x000fc60000000000 */
[----:B------:R2:W-:Y:S04]  /*0460*/  STS [R15], R18 ;  /* 0x000000120f007388 */ /* 0x0005e80000000800 */
[----:B------:R2:W-:Y:S04]  /*0470*/  STS [R7+0x18], R24 ;  /* 0x0000181807007388 */ /* 0x0005e80000000800 */
[----:B---3--:R2:W-:Y:S04]  /*0480*/  STS [R17], R20 ;  /* 0x0000001411007388 */ /* 0x0085e80000000800 */
[----:B------:R2:W-:Y:S01]  /*0490*/  STS [R7+0x1c], R31 ;  /* 0x00001c1f07007388 */ /* 0x0005e20000000800 */
[----:B------:R-:W-:-:S13]  /*04a0*/  ISETP.NE.AND P0, PT, R25, R0, PT ;  /* 0x000000001900720c */ /* 0x000fda0003f05270 */
[----:B--2---:R-:W-:Y:S05]  /*04b0*/  @P0 BRA `(.L_x_62) ;  /* 0xfffffffc001c0947 */ /* 0x004fea000383ffff */
.L_x_61:
[----:B------:R-:W-:Y:S05]  /*04c0*/  @!P1 BRA `(.L_x_60) ;  /* 0x00000004005c9947 */ /* 0x000fea0003800000 */
[----:B------:R-:W-:Y:S02]  /*04d0*/  ISETP.GE.U32.AND P0, PT, R34, 0x4, PT ;  /* 0x000000042200780c */ /* 0x000fe40003f06070 */
[----:B------:R-:W-:-:S04]  /*04e0*/  LOP3.LUT R23, R5, 0x3, RZ, 0xc0, !PT ;  /* 0x0000000305177812 */ /* 0x000fc800078ec0ff */
[----:B------:R-:W-:-:S07]  /*04f0*/  ISETP.NE.AND P1, PT, R23, RZ, PT ;  /* 0x000000ff1700720c */ /* 0x000fce0003f25270 */
[----:B------:R-:W-:Y:S06]  /*0500*/  @!P0 BRA `(.L_x_63) ;  /* 0x0000000000908947 */ /* 0x000fec0003800000 */
[----:B------:R-:W0:Y:S08]  /*0510*/  LDC.64 R8, c[0x0][0x3a0] ;  /* 0x0000e800ff087b82 */ /* 0x000e300000000a00 */
[----:B------:R-:W1:Y:S01]  /*0520*/  LDC.64 R12, c[0x0][0x380] ;  /* 0x0000e000ff0c7b82 */ /* 0x000e620000000a00 */
[----:B0-----:R-:W-:-:S05]  /*0530*/  IMAD.WIDE.U32 R8, R0, 0x8, R8 ;  /* 0x0000000800087825 */ /* 0x001fca00078e0008 */
[----:B------:R-:W2:Y:S04]  /*0540*/  LDG.E.64 R10, desc[UR8][R8.64] ;  /* 0x00000008080a7981 */ /* 0x000ea8000c1e1b00 */
[----:B------:R-:W3:Y:S04]  /*0550*/  LDG.E.64 R14, desc[UR8][R8.64+0x8] ;  /* 0x00000808080e7981 */ /* 0x000ee8000c1e1b00 */
[----:B------:R-:W4:Y:S04]  /*0560*/  LDG.E.64 R16, desc[UR8][R8.64+0x10] ;  /* 0x0000100808107981 */ /* 0x000f28000c1e1b00 */
[----:B------:R0:W5:Y:S01]  /*0570*/  LDG.E.64 R6, desc[UR8][R8.64+0x18] ;  /* 0x0000180808067981 */ /* 0x000162000c1e1b00 */
[----:B-1----:R-:W-:-:S05]  /*0580*/  IMAD.WIDE.U32 R12, R0, 0x4, R12 ;  /* 0x00000004000c7825 */ /* 0x002fca00078e000c */
[----:B------:R-:W5:Y:S04]  /*0590*/  LDG.E R18, desc[UR8][R12.64] ;  /* 0x000000080c127981 */ /* 0x000f68000c1e1900 */
[----:B------:R-:W5:Y:S04]  /*05a0*/  LDG.E R20, desc[UR8][R12.64+0x4] ;  /* 0x000004080c147981 */ /* 0x000f68000c1e1900 */
[----:B------:R-:W5:Y:S04]  /*05b0*/  LDG.E R22, desc[UR8][R12.64+0x8] ;  /* 0x000008080c167981 */ /* 0x000f68000c1e1900 */
[----:B------:R1:W5:Y:S01]  /*05c0*/  LDG.E R24, desc[UR8][R12.64+0xc] ;  /* 0x00000c080c187981 */ /* 0x000362000c1e1900 */
[----:B------:R-:W-:Y:S01]  /*05d0*/  MOV R19, 0x400 ;  /* 0x0000040000137802 */ /* 0x000fe20000000f00 */
[----:B------:R-:W-:Y:S01]  /*05e0*/  IMAD R4, R0, R3, R2 ;  /* 0x0000000300047224 */ /* 0x000fe200078e0202 */
[----:B------:R-:W0:Y:S03]  /*05f0*/  S2R R26, SR_CgaCtaId ;  /* 0x00000000001a7919 */ /* 0x000e260000008800 */
[----:B------:R-:W-:-:S05]  /*0600*/  VIADD R21, R19, 0x1870 ;  /* 0x0000187013157836 */ /* 0x000fca0000000000 */
[C---:B0-----:R-:W-:Y:S02]  /*0610*/  LEA R21, R26.reuse, R21, 0x18 ;  /* 0x000000151a157211 */ /* 0x041fe400078ec0ff */
[----:B------:R-:W-:-:S03]  /*0620*/  LEA R9, R26, R19, 0x18 ;  /* 0x000000131a097211 */ /* 0x000fc600078ec0ff */
[----:B------:R-:W-:Y:S02]  /*0630*/  IMAD R4, R4, 0x4, R21 ;  /* 0x0000000404047824 */ /* 0x000fe400078e0215 */
[C---:B------:R-:W-:Y:S02]  /*0640*/  IMAD R9, R0.reuse, 0x4, R9 ;  /* 0x0000000400097824 */ /* 0x040fe400078e0209 */
[C---:B------:R-:W-:Y:S02]  /*0650*/  IMAD R8, R3.reuse, 0x4, R4 ;  /* 0x0000000403087824 */ /* 0x040fe400078e0204 */
[----:B------:R-:W-:Y:S01]  /*0660*/  VIADD R0, R0, 0x4 ;  /* 0x0000000400007836 */ /* 0x000fe20000000000 */
[----:B--2---:R0:W2:Y:S08]  /*0670*/  F2F.F32.F64 R10, R10 ;  /* 0x0000000a000a7310 */ /* 0x0040b00000301000 */
[----:B---3--:R-:W3:Y:S01]  /*0680*/  F2F.F32.F64 R14, R14 ;  /* 0x0000000e000e7310 */ /* 0x008ee20000301000 */
[C---:B0-----:R-:W-:Y:S01]  /*0690*/  LEA R11, R3.reuse, R8, 0x2 ;  /* 0x00000008030b7211 */ /* 0x041fe200078e10ff */
[----:B--2---:R0:W-:Y:S06]  /*06a0*/  STS [R4], R10 ;  /* 0x0000000a04007388 */ /* 0x0041ec0000000800 */
[----:B----4-:R-:W2:Y:S01]  /*06b0*/  F2F.F32.F64 R16, R16 ;  /* 0x0000001000107310 */ /* 0x010ea20000301000 */
[----:B-1----:R-:W-:Y:S01]  /*06c0*/  IMAD R13, R3, 0x4, R11 ;  /* 0x00000004030d7824 */ /* 0x002fe200078e020b */
[----:B-----5:R0:W-:Y:S04]  /*06d0*/  STS [R9], R18 ;  /* 0x0000001209007388 */ /* 0x0201e80000000800 */
[----:B---3--:R0:W-:Y:S02]  /*06e0*/  STS [R8], R14 ;  /* 0x0000000e08007388 */ /* 0x0081e40000000800 */
[----:B------:R-:W1:Y:S02]  /*06f0*/  F2F.F32.F64 R6, R6 ;  /* 0x0000000600067310 */ /* 0x000e640000301000 */
[----:B------:R0:W-:Y:S04]  /*0700*/  STS [R9+0x4], R20 ;  /* 0x0000041409007388 */ /* 0x0001e80000000800 */
[----:B--2---:R0:W-:Y:S04]  /*0710*/  STS [R11], R16 ;  /* 0x000000100b007388 */ /* 0x0041e80000000800 */
[----:B------:R0:W-:Y:S04]  /*0720*/  STS [R9+0x8], R22 ;  /* 0x0000081609007388 */ /* 0x0001e80000000800 */
[----:B-1----:R0:W-:Y:S04]  /*0730*/  STS [R13], R6 ;  /* 0x000000060d007388 */ /* 0x0021e80000000800 */
[----:B------:R0:W-:Y:S02]  /*0740*/  STS [R9+0xc], R24 ;  /* 0x00000c1809007388 */ /* 0x0001e40000000800 */
.L_x_63:
[----:B------:R-:W-:Y:S05]  /*0750*/  @!P1 BRA `(.L_x_60) ;  /* 0x0000000000b89947 */ /* 0x000fea0003800000 */
[----:B------:R-:W-:Y:S02]  /*0760*/  ISETP.NE.AND P0, PT, R23, 0x1, PT ;  /* 0x000000011700780c */ /* 0x000fe40003f05270 */
[----:B0-----:R-:W-:-:S04]  /*0770*/  LOP3.LUT R4, R5, 0x1, RZ, 0xc0, !PT ;  /* 0x0000000105047812 */ /* 0x001fc800078ec0ff */
[----:B------:R-:W-:-:S07]  /*0780*/  ISETP.NE.U32.AND P1, PT, R4, 0x1, PT ;  /* 0x000000010400780c */ /* 0x000fce0003f25070 */
[----:B------:R-:W-:Y:S06]  /*0790*/  @!P0 BRA `(.L_x_64) ;  /* 0x0000000000608947 */ /* 0x000fec0003800000 */
[----:B------:R-:W0:Y:S08]  /*07a0*/  LDC.64 R6, c[0x0][0x3a0] ;  /* 0x0000e800ff067b82 */ /* 0x000e300000000a00 */
[----:B------:R-:W1:Y:S01]  /*07b0*/  LDC.64 R10, c[0x0][0x380] ;  /* 0x0000e000ff0a7b82 */ /* 0x000e620000000a00 */
[----:B0-----:R-:W-:-:S05]  /*07c0*/  IMAD.WIDE.U32 R6, R0, 0x8, R6 ;  /* 0x0000000800067825 */ /* 0x001fca00078e0006 */
[----:B------:R-:W2:Y:S04]  /*07d0*/  LDG.E.64 R8, desc[UR8][R6.64] ;  /* 0x0000000806087981 */ /* 0x000ea8000c1e1b00 */
[----:B------:R0:W3:Y:S01]  /*07e0*/  LDG.E.64 R12, desc[UR8][R6.64+0x8] ;  /* 0x00000808060c7981 */ /* 0x0000e2000c1e1b00 */
[----:B-1----:R-:W-:-:S05]  /*07f0*/  IMAD.WIDE.U32 R10, R0, 0x4, R10 ;  /* 0x00000004000a7825 */ /* 0x002fca00078e000a */
[----:B------:R-:W4:Y:S04]  /*0800*/  LDG.E R17, desc[UR8][R10.64] ;  /* 0x000000080a117981 */ /* 0x000f28000c1e1900 */
[----:B------:R-:W5:Y:S01]  /*0810*/  LDG.E R19, desc[UR8][R10.64+0x4] ;  /* 0x000004080a137981 */ /* 0x000f62000c1e1900 */
[----:B------:R-:W-:Y:S01]  /*0820*/  MOV R14, 0x400 ;  /* 0x00000400000e7802 */ /* 0x000fe20000000f00 */
[----:B------:R-:W-:Y:S01]  /*0830*/  IMAD R4, R0, R3, R2 ;  /* 0x0000000300047224 */ /* 0x000fe200078e0202 */
[----:B------:R-:W1:Y:S03]  /*0840*/  S2R R16, SR_CgaCtaId ;  /* 0x0000000000107919 */ /* 0x000e660000008800 */
[----:B------:R-:W-:-:S05]  /*0850*/  VIADD R15, R14, 0x1870 ;  /* 0x000018700e0f7836 */ /* 0x000fca0000000000 */
[C---:B-1----:R-:W-:Y:S02]  /*0860*/  LEA R15, R16.reuse, R15, 0x18 ;  /* 0x0000000f100f7211 */ /* 0x042fe400078ec0ff */
[----:B0-----:R-:W-:-:S03]  /*0870*/  LEA R7, R16, R14, 0x18 ;  /* 0x0000000e10077211 */ /* 0x001fc600078ec0ff */
[----:B------:R-:W-:Y:S02]  /*0880*/  IMAD R4, R4, 0x4, R15 ;  /* 0x0000000404047824 */ /* 0x000fe400078e020f */
[C---:B------:R-:W-:Y:S01]  /*0890*/  IMAD R6, R0.reuse, 0x4, R7 ;  /* 0x0000000400067824 */ /* 0x040fe200078e0207 */
[----:B------:R-:W-:Y:S01]  /*08a0*/  IADD3 R0, PT, PT, R0, 0x2, RZ ;  /* 0x0000000200007810 */ /* 0x000fe20007ffe0ff */
[----:B------:R-:W-:Y:S01]  /*08b0*/  IMAD R7, R3, 0x4, R4 ;  /* 0x0000000403077824 */ /* 0x000fe200078e0204 */
[----:B--2---:R-:W0:Y:S08]  /*08c0*/  F2F.F32.F64 R8, R8 ;  /* 0x0000000800087310 */ /* 0x004e300000301000 */
[----:B---3--:R-:W1:Y:S01]  /*08d0*/  F2F.F32.F64 R12, R12 ;  /* 0x0000000c000c7310 */ /* 0x008e620000301000 */
[----:B0-----:R0:W-:Y:S04]  /*08e0*/  STS [R4], R8 ;  /* 0x0000000804007388 */ /* 0x0011e80000000800 */
[----:B----4-:R0:W-:Y:S04]  /*08f0*/  STS [R6], R17 ;  /* 0x0000001106007388 */ /* 0x0101e80000000800 */
[----:B-1----:R0:W-:Y:S04]  /*0900*/  STS [R7], R12 ;  /* 0x0000000c07007388 */ /* 0x0021e80000000800 */
[----:B-----5:R0:W-:Y:S02]  /*0910*/  STS [R6+0x4], R19 ;  /* 0x0000041306007388 */ /* 0x0201e40000000800 */
.L_x_64:
[----:B------:R-:W-:Y:S05]  /*0920*/  @P1 BRA `(.L_x_60) ;  /* 0x0000000000441947 */ /* 0x000fea0003800000 */
[----:B0-----:R-:W0:Y:S08]  /*0930*/  LDC.64 R6, c[0x0][0x3a0] ;  /* 0x0000e800ff067b82 */ /* 0x001e300000000a00 */
[----:B------:R-:W1:Y:S01]  /*0940*/  LDC.64 R8, c[0x0][0x380] ;  /* 0x0000e000ff087b82 */ /* 0x000e620000000a00 */
[----:B0-----:R-:W-:-:S06]  /*0950*/  IMAD.WIDE.U32 R6, R0, 0x8, R6 ;  /* 0x0000000800067825 */ /* 0x001fcc00078e0006 */
[----:B------:R-:W2:Y:S01]  /*0960*/  LDG.E.64 R6, desc[UR8][R6.64] ;  /* 0x0000000806067981 */ /* 0x000ea2000c1e1b00 */
[----:B-1----:R-:W-:-:S06]  /*0970*/  IMAD.WIDE.U32 R8, R0, 0x4, R8 ;  /* 0x0000000400087825 */ /* 0x002fcc00078e0008 */
[----:B------:R-:W3:Y:S01]  /*0980*/  LDG.E R8, desc[UR8][R8.64] ;  /* 0x0000000808087981 */ /* 0x000ee2000c1e1900 */
[----:B------:R-:W-:Y:S01]  /*0990*/  MOV R11, 0x400 ;  /* 0x00000400000b7802 */ /* 0x000fe20000000f00 */
[----:B------:R-:W-:Y:S01]  /*09a0*/  IMAD R10, R3, R0, R2 ;  /* 0x00000000030a7224 */ /* 0x000fe200078e0202 */
[----:B------:R-:W0:Y:S03]  /*09b0*/  S2R R13, SR_CgaCtaId ;  /* 0x00000000000d7919 */ /* 0x000e260000008800 */
[----:B------:R-:W-:-:S05]  /*09c0*/  VIADD R12, R11, 0x1870 ;  /* 0x000018700b0c7836 */ /* 0x000fca0000000000 */
[C---:B0-----:R-:W-:Y:S02]  /*09d0*/  LEA R15, R13.reuse, R12, 0x18 ;  /* 0x0000000c0d0f7211 */ /* 0x041fe400078ec0ff */
[----:B------:R-:W-:-:S03]  /*09e0*/  LEA R13, R13, R11, 0x18 ;  /* 0x0000000b0d0d7211 */ /* 0x000fc600078ec0ff */
[----:B------:R-:W-:Y:S02]  /*09f0*/  IMAD R11, R10, 0x4, R15 ;  /* 0x000000040a0b7824 */ /* 0x000fe400078e020f */
[----:B------:R-:W-:Y:S01]  /*0a00*/  IMAD R13, R0, 0x4, R13 ;  /* 0x00000004000d7824 */ /* 0x000fe200078e020d */
[----:B--2---:R-:W0:Y:S02]  /*0a10*/  F2F.F32.F64 R4, R6 ;  /* 0x0000000600047310 */ /* 0x004e240000301000 */
[----:B0-----:R1:W-:Y:S04]  /*0a20*/  STS [R11], R4 ;  /* 0x000000040b007388 */ /* 0x0013e80000000800 */
[----:B---3--:R1:W-:Y:S02]  /*0a30*/  STS [R13], R8 ;  /* 0x000000080d007388 */ /* 0x0083e40000000800 */
.L_x_60:
[----:B0-----:R-:W0:Y:S01]  /*0a40*/  LDC.64 R6, c[0x0][0x380] ;  /* 0x0000e000ff067b82 */ /* 0x001e220000000a00 */
[----:B------:R-:W1:Y:S01]  /*0a50*/  S2R R0, SR_CgaCtaId ;  /* 0x0000000000007919 */ /* 0x000e620000008800 */
[----:B------:R-:W-:Y:S01]  /*0a60*/  MOV R31, 0x400 ;  /* 0x00000400001f7802 */ /* 0x000fe20000000f00 */
[----:B------:R-:W2:Y:S01]  /*0a70*/  LDCU UR5, c[0x0][0x39c] ;  /* 0x00007380ff0577ac */ /* 0x000ea20008000800 */
[----:B0-----:R-:W-:-:S06]  /*0a80*/  IMAD.WIDE R6, R5, 0x4, R6 ;  /* 0x0000000405067825 */ /* 0x001fcc00078e0206 */
[----:B------:R-:W3:Y:S01]  /*0a90*/  LDG.E R6, desc[UR8][R6.64] ;  /* 0x0000000806067981 */ /* 0x000ee2000c1e1900 */
[----:B--2---:R-:W-:Y:S01]  /*0aa0*/  UISETP.GE.AND UP0, UPT, UR5, 0x1, UPT ;  /* 0x000000010500788c */ /* 0x004fe2000bf06270 */
[----:B-1----:R-:W-:-:S05]  /*0ab0*/  LEA R4, R0, R31, 0x18 ;  /* 0x0000001f00047211 */ /* 0x002fca00078ec0ff */
[----:B------:R-:W-:-:S05]  /*0ac0*/  IMAD R9, R5, 0x4, R4 ;  /* 0x0000000405097824 */ /* 0x000fca00078e0204 */
[----:B---3--:R0:W-:Y:S01]  /*0ad0*/  STS [R9], R6 ;  /* 0x0000000609007388 */ /* 0x0081e20000000800 */
[----:B------:R-:W-:Y:S05]  /*0ae0*/  BRA.U !UP0, `(.L_x_65) ;  /* 0x0000000908e47547 */ /* 0x000fea000b800000 */
[----:B------:R-:W-:Y:S01]  /*0af0*/  UISETP.GE.U32.AND UP0, UPT, UR5, 0x10, UPT ;  /* 0x000000100500788c */ /* 0x000fe2000bf06070 */
[----:B------:R-:W-:Y:S01]  /*0b00*/  IMAD.MOV.U32 R30, RZ, RZ, RZ ;  /* 0x000000ffff1e7224 */ /* 0x000fe200078e00ff */
[----:B------:R-:W-:-:S04]  /*0b10*/  ULOP3.LUT UR4, UR5, 0xf, URZ, 0xc0, !UPT ;  /* 0x0000000f05047892 */ /* 0x000fc8000f8ec0ff */
[----:B------:R-:W-:-:S03]  /*0b20*/  UISETP.NE.AND UP1, UPT, UR4, URZ, UPT ;  /* 0x000000ff0400728c */ /* 0x000fc6000bf25270 */
[----:B------:R-:W-:Y:S08]  /*0b30*/  BRA.U !UP0, `(.L_x_66) ;  /* 0x0000000508407547 */ /* 0x000ff0000b800000 */
[----:B------:R-:W-:Y:S01]  /*0b40*/  ULOP3.LUT UR6, UR5, 0x7ffffff0, URZ, 0xc0, !UPT ;  /* 0x7ffffff005067892 */ /* 0x000fe2000f8ec0ff */
[C---:B------:R-:W-:Y:S01]  /*0b50*/  VIADD R33, R31.reuse, 0x100 ;  /* 0x000001001f217836 */ /* 0x040fe20000000000 */
[----:B------:R-:W-:Y:S01]  /*0b60*/  IADD3 R7, PT, PT, R31, 0x8d0, RZ ;  /* 0x000008d01f077810 */ /* 0x000fe20007ffe0ff */
[----:B------:R-:W-:-:S03]  /*0b70*/  IMAD.MOV.U32 R35, RZ, RZ, RZ ;  /* 0x000000ffff237224 */ /* 0x000fc600078e00ff */
[C---:B------:R-:W-:Y:S01]  /*0b80*/  LEA R33, R0.reuse, R33, 0x18 ;  /* 0x0000002100217211 */ /* 0x040fe200078ec0ff */
[----:B------:R-:W-:Y:S01]  /*0b90*/  IMAD.U32 R30, RZ, RZ, UR6 ;  /* 0x00000006ff1e7e24 */ /* 0x000fe2000f8e00ff */
[----:B------:R-:W-:-:S07]  /*0ba0*/  LEA R32, R0, R7, 0x18 ;  /* 0x0000000700207211 */ /* 0x000fce00078ec0ff */
.L_x_67:
[----:B-1----:R-:W1:Y:S08]  /*0bb0*/  LDC.64 R28, c[0x0][0x388] ;  /* 0x0000e200ff1c7b82 */ /* 0x002e700000000a00 */
[----:B------:R-:W2:Y:S01]  /*0bc0*/  LDC.64 R20, c[0x0][0x390] ;  /* 0x0000e400ff147b82 */ /* 0x000ea20000000a00 */
[----:B-1----:R-:W-:-:S05]  /*0bd0*/  IMAD.WIDE.U32 R28, R35, 0x4, R28 ;  /* 0x00000004231c7825 */ /* 0x002fca00078e001c */
[----:B------:R-:W3:Y:S01]  /*0be0*/  LDG.E R19, desc[UR8][R28.64] ;  /* 0x000000081c137981 */ /* 0x000ee2000c1e1900 */
[----:B--2---:R-:W-:-:S03]  /*0bf0*/  IMAD.WIDE.U32 R20, R35, 0x8, R20 ;  /* 0x0000000823147825 */ /* 0x004fc600078e0014 */
[----:B------:R-:W2:Y:S04]  /*0c00*/  LDG.E R23, desc[UR8][R28.64+0x4] ;  /* 0x000004081c177981 */ /* 0x000ea8000c1e1900 */
[----:B0-----:R-:W4:Y:S04]  /*0c10*/  LDG.E.64 R8, desc[UR8][R20.64] ;  /* 0x0000000814087981 */ /* 0x001f28000c1e1b00 */
[----:B------:R-:W5:Y:S04]  /*0c20*/  LDG.E.64 R6, desc[UR8][R20.64+0x8] ;  /* 0x0000080814067981 */ /* 0x000f68000c1e1b00 */
[----:B------:R-:W5:Y:S04]  /*0c30*/  LDG.E R25, desc[UR8][R28.64+0x8] ;  /* 0x000008081c197981 */ /* 0x000f68000c1e1900 */
[----:B------:R-:W5:Y:S04]  /*0c40*/  LDG.E.64 R10, desc[UR8][R20.64+0x10] ;  /* 0x00001008140a7981 */ /* 0x000f68000c1e1b00 */
[----:B------:R-:W5:Y:S04]  /*0c50*/  LDG.E R27, desc[UR8][R28.64+0xc] ;  /* 0x00000c081c1b7981 */ /* 0x000f68000c1e1900 */
[----:B------:R-:W5:Y:S04]  /*0c60*/  LDG.E.64 R12, desc[UR8][R20.64+0x18] ;  /* 0x00001808140c7981 */ /* 0x000f68000c1e1b00 */
[----:B------:R-:W5:Y:S04]  /*0c70*/  LDG.E R43, desc[UR8][R28.64+0x10] ;  /* 0x000010081c2b7981 */ /* 0x000f68000c1e1900 */
[----:B------:R-:W5:Y:S04]  /*0c80*/  LDG.E.64 R14, desc[UR8][R20.64+0x20] ;  /* 0x00002008140e7981 */ /* 0x000f68000c1e1b00 */
[----:B------:R-:W5:Y:S04]  /*0c90*/  LDG.E R45, desc[UR8][R28.64+0x14] ;  /* 0x000014081c2d7981 */ /* 0x000f68000c1e1900 */
[----:B------:R-:W5:Y:S01]  /*0ca0*/  LDG.E.64 R16, desc[UR8][R20.64+0x28] ;  /* 0x0000280814107981 */ /* 0x000f62000c1e1b00 */
[----:B------:R-:W-:-:S02]  /*0cb0*/  IMAD R34, R35, 0x4, R33 ;  /* 0x0000000423227824 */ /* 0x000fc400078e0221 */
[C---:B------:R-:W-:Y:S01]  /*0cc0*/  IMAD R37, R35.reuse, 0x8, R32 ;  /* 0x0000000823257824 */ /* 0x040fe200078e0220 */
[----:B------:R-:W5:Y:S04]  /*0cd0*/  LDG.E R39, desc[UR8][R28.64+0x18] ;  /* 0x000018081c277981 */ /* 0x000f68000c1e1900 */
[----:B------:R-:W5:Y:S04]  /*0ce0*/  LDG.E R41, desc[UR8][R28.64+0x1c] ;  /* 0x00001c081c297981 */ /* 0x000f68000c1e1900 */
[----:B------:R-:W5:Y:S04]  /*0cf0*/  LDG.E R44, desc[UR8][R28.64+0x20] ;  /* 0x000020081c2c7981 */ /* 0x000f68000c1e1900 */
[----:B------:R-:W5:Y:S04]  /*0d00*/  LDG.E R42, desc[UR8][R28.64+0x24] ;  /* 0x000024081c2a7981 */ /* 0x000f68000c1e1900 */
[----:B------:R-:W5:Y:S04]  /*0d10*/  LDG.E R40, desc[UR8][R28.64+0x28] ;  /* 0x000028081c287981 */ /* 0x000f68000c1e1900 */
[----:B------:R-:W5:Y:S04]  /*0d20*/  LDG.E R38, desc[UR8][R28.64+0x2c] ;  /* 0x00002c081c267981 */ /* 0x000f68000c1e1900 */
[----:B------:R-:W5:Y:S04]  /*0d30*/  LDG.E R36, desc[UR8][R28.64+0x30] ;  /* 0x000030081c247981 */ /* 0x000f68000c1e1900 */
[----:B---3--:R-:W-:Y:S04]  /*0d40*/  STS [R34], R19 ;  /* 0x0000001322007388 */ /* 0x008fe80000000800 */
[----:B----4-:R0:W-:Y:S04]  /*0d50*/  STS.64 [R37], R8 ;  /* 0x0000000825007388 */ /* 0x0101e80000000a00 */
[----:B--2---:R-:W-:Y:S04]  /*0d60*/  STS [R34+0x4], R23 ;  /* 0x0000041722007388 */ /* 0x004fe80000000800 */
[----:B-----5:R1:W-:Y:S04]  /*0d70*/  STS.64 [R37+0x8], R6 ;  /* 0x0000080625007388 */ /* 0x0203e80000000a00 */
[----:B------:R-:W-:Y:S04]  /*0d80*/  STS [R34+0x8], R25 ;  /* 0x0000081922007388 */ /* 0x000fe80000000800 */
[----:B0-----:R-:W2:Y:S04]  /*0d90*/  LDG.E.64 R8, desc[UR8][R20.64+0x38] ;  /* 0x0000380814087981 */ /* 0x001ea8000c1e1b00 */
[----:B-1----:R-:W3:Y:S04]  /*0da0*/  LDG.E.64 R6, desc[UR8][R20.64+0x30] ;  /* 0x0000300814067981 */ /* 0x002ee8000c1e1b00 */
[----:B------:R0:W-:Y:S04]  /*0db0*/  STS.64 [R37+0x10], R10 ;  /* 0x0000100a25007388 */ /* 0x0001e80000000a00 */
[----:B------:R-:W-:Y:S04]  /*0dc0*/  STS [R34+0xc], R27 ;  /* 0x00000c1b22007388 */ /* 0x000fe80000000800 */
[----:B------:R1:W-:Y:S04]  /*0dd0*/  STS.64 [R37+0x18], R12 ;  /* 0x0000180c25007388 */ /* 0x0003e80000000a00 */
[----:B0-----:R-:W4:Y:S04]  /*0de0*/  LDG.E.64 R10, desc[UR8][R20.64+0x40] ;  /* 0x00004008140a7981 */ /* 0x001f28000c1e1b00 */
[----:B------:R-:W-:Y:S04]  /*0df0*/  STS [R34+0x10], R43 ;  /* 0x0000102b22007388 */ /* 0x000fe80000000800 */
[----:B-1----:R-:W5:Y:S04]  /*0e00*/  LDG.E.64 R12, desc[UR8][R20.64+0x48] ;  /* 0x00004808140c7981 */ /* 0x002f68000c1e1b00 */
[----:B------:R0:W-:Y:S04]  /*0e10*/  STS.64 [R37+0x20], R14 ;  /* 0x0000200e25007388 */ /* 0x0001e80000000a00 */
[----:B------:R-:W-:Y:S04]  /*0e20*/  STS [R34+0x14], R45 ;  /* 0x0000142d22007388 */ /* 0x000fe80000000800 */
[----:B------:R1:W-:Y:S04]  /*0e30*/  STS.64 [R37+0x28], R16 ;  /* 0x0000281025007388 */ /* 0x0003e80000000a00 */
[----:B0-----:R-:W5:Y:S04]  /*0e40*/  LDG.E.64 R14, desc[UR8][R20.64+0x50] ;  /* 0x00005008140e7981 */ /* 0x001f68000c1e1b00 */
[----:B------:R-:W5:Y:S04]  /*0e50*/  LDG.E.64 R18, desc[UR8][R20.64+0x60] ;  /* 0x0000600814127981 */ /* 0x000f68000c1e1b00 */
[----:B-1----:R-:W5:Y:S04]  /*0e60*/  LDG.E.64 R16, desc[UR8][R20.64+0x58] ;  /* 0x0000580814107981 */ /* 0x002f68000c1e1b00 */
[----:B------:R-:W5:Y:S04]  /*0e70*/  LDG.E R45, desc[UR8][R28.64+0x34] ;  /* 0x000034081c2d7981 */ /* 0x000f68000c1e1900 */
[----:B------:R-:W5:Y:S04]  /*0e80*/  LDG.E.64 R22, desc[UR8][R20.64+0x68] ;  /* 0x0000680814167981 */ /* 0x000f68000c1e1b00 */
[----:B------:R-:W5:Y:S04]  /*0e90*/  LDG.E R43, desc[UR8][R28.64+0x38] ;  /* 0x000038081c2b7981 */ /* 0x000f68000c1e1900 */
[----:B------:R-:W5:Y:S04]  /*0ea0*/  LDG.E.64 R24, desc[UR8][R20.64+0x70] ;  /* 0x0000700814187981 */ /* 0x000f68000c1e1b00 */
[----:B------:R-:W5:Y:S04]  /*0eb0*/  LDG.E.64 R26, desc[UR8][R20.64+0x78] ;  /* 0x00007808141a7981 */ /* 0x000f68000c1e1b00 */
[----:B------:R-:W5:Y:S04]  /*0ec0*/  LDG.E R29, desc[UR8][R28.64+0x3c] ;  /* 0x00003c081c1d7981 */ /* 0x000f68000c1e1900 */
[----:B------:R1:W-:Y:S01]  /*0ed0*/  STS [R34+0x18], R39 ;  /* 0x0000182722007388 */ /* 0x0003e20000000800 */
[----:B------:R-:W-:-:S05]  /*0ee0*/  VIADD R35, R35, 0x10 ;  /* 0x0000001023237836 */ /* 0x000fca0000000000 */
[----:B------:R-:W-:Y:S01]  /*0ef0*/  ISETP.NE.AND P0, PT, R35, R30, PT ;  /* 0x0000001e2300720c */ /* 0x000fe20003f05270 */
[----:B---3--:R1:W-:Y:S04]  /*0f00*/  STS.64 [R37+0x30], R6 ;  /* 0x0000300625007388 */ /* 0x0083e80000000a00 */
[----:B------:R1:W-:Y:S04]  /*0f10*/  STS [R34+0x1c], R41 ;  /* 0x00001c2922007388 */ /* 0x0003e80000000800 */
[----:B--2---:R1:W-:Y:S04]  /*0f20*/  STS.64 [R37+0x38], R8 ;  /* 0x0000380825007388 */ /* 0x0043e80000000a00 */
[----:B------:R1:W-:Y:S04]  /*0f30*/  STS [R34+0x20], R44 ;  /* 0x0000202c22007388 */ /* 0x0003e80000000800 */
[----:B----4-:R1:W-:Y:S04]  /*0f40*/  STS.64 [R37+0x40], R10 ;  /* 0x0000400a25007388 */ /* 0x0103e80000000a00 */
[----:B------:R1:W-:Y:S04]  /*0f50*/  STS [R34+0x24], R42 ;  /* 0x0000242a22007388 */ /* 0x0003e80000000800 */
[----:B-----5:R1:W-:Y:S04]  /*0f60*/  STS.64 [R37+0x48], R12 ;  /* 0x0000480c25007388 */ /* 0x0203e80000000a00 */
[----:B------:R1:W-:Y:S04]  /*0f70*/  STS [R34+0x28], R40 ;  /* 0x0000282822007388 */ /* 0x0003e80000000800 */
[----:B------:R1:W-:Y:S04]  /*0f80*/  STS.64 [R37+0x50], R14 ;  /* 0x0000500e25007388 */ /* 0x0003e80000000a00 */
        /* <DEDUP_REMOVED lines=9> */
[----:B------:R1:W-:Y:S01]  /*1020*/  STS.64 [R37+0x78], R26 ;  /* 0x0000781a25007388 */ /* 0x0003e20000000a00 */
[----:B------:R-:W-:Y:S05]  /*1030*/  @P0 BRA `(.L_x_67) ;  /* 0xfffffff800dc0947 */ /* 0x000fea000383ffff */
.L_x_66:
[----:B------:R-:W-:Y:S05]  /*1040*/  BRA.U !UP1, `(.L_x_65) ;  /* 0x00000005098c7547 */ /* 0x000fea000b800000 */
[----:B------:R-:W-:Y:S02]  /*1050*/  UISETP.GE.U32.AND UP0, UPT, UR4, 0x8, UPT ;  /* 0x000000080400788c */ /* 0x000fe4000bf06070 */
[----:B------:R-:W-:-:S04]  /*1060*/  ULOP3.LUT UR6, UR5, 0x7, URZ, 0xc0, !UPT ;  /* 0x0000000705067892 */ /* 0x000fc8000f8ec0ff */
[----:B------:R-:W-:-:S03]  /*1070*/  UISETP.NE.AND UP1, UPT, UR6, URZ, UPT ;  /* 0x000000ff0600728c */ /* 0x000fc6000bf25270 */
[----:B------:R-:W-:Y:S08]  /*1080*/  BRA.U !UP0, `(.L_x_68) ;  /* 0x0000000108ac7547 */ /* 0x000ff0000b800000 */
[----:B------:R-:W2:Y:S08]  /*1090*/  LDC.64 R20, c[0x0][0x388] ;  /* 0x0000e200ff147b82 */ /* 0x000eb00000000a00 */
[----:B-1----:R-:W1:Y:S01]  /*10a0*/  LDC.64 R24, c[0x0][0x390] ;  /* 0x0000e400ff187b82 */ /* 0x002e620000000a00 */
[----:B--2---:R-:W-:-:S05]  /*10b0*/  IMAD.WIDE.U32 R20, R30, 0x4, R20 ;  /* 0x000000041e147825 */ /* 0x004fca00078e0014 */
[----:B------:R-:W2:Y:S01]  /*10c0*/  LDG.E R26, desc[UR8][R20.64] ;  /* 0x00000008141a7981 */ /* 0x000ea2000c1e1900 */
[----:B-1----:R-:W-:-:S03]  /*10d0*/  IMAD.WIDE.U32 R24, R30, 0x8, R24 ;  /* 0x000000081e187825 */ /* 0x002fc600078e0018 */
[----:B------:R-:W3:Y:S04]  /*10e0*/  LDG.E R28, desc[UR8][R20.64+0x4] ;  /* 0x00000408141c7981 */ /* 0x000ee8000c1e1900 */
        /* <DEDUP_REMOVED lines=14> */
[C---:B------:R-:W-:Y:S01]  /*11d0*/  VIADD R27, R31.reuse, 0x100 ;  /* 0x000001001f1b7836 */ /* 0x040fe20000000000 */
[----:B------:R-:W-:-:S04]  /*11e0*/  IADD3 R29, PT, PT, R31, 0x8d0, RZ ;  /* 0x000008d01f1d7810 */ /* 0x000fc80007ffe0ff */
[C---:B------:R-:W-:Y:S02]  /*11f0*/  LEA R27, R0.reuse, R27, 0x18 ;  /* 0x0000001b001b7211 */ /* 0x040fe400078ec0ff */
[----:B------:R-:W-:-:S03]  /*1200*/  LEA R29, R0, R29, 0x18 ;  /* 0x0000001d001d7211 */ /* 0x000fc600078ec0ff */
[C---:B------:R-:W-:Y:S02]  /*1210*/  IMAD R27, R30.reuse, 0x4, R27 ;  /* 0x000000041e1b7824 */ /* 0x040fe400078e021b */
[C---:B------:R-:W-:Y:S02]  /*1220*/  IMAD R29, R30.reuse, 0x8, R29 ;  /* 0x000000081e1d7824 */ /* 0x040fe400078e021d */
[----:B------:R-:W-:Y:S01]  /*1230*/  VIADD R30, R30, 0x8 ;  /* 0x000000081e1e7836 */ /* 0x000fe20000000000 */
[----:B--2---:R2:W-:Y:S04]  /*1240*/  STS [R27], R26 ;  /* 0x0000001a1b007388 */ /* 0x0045e80000000800 */
[----:B----4-:R2:W-:Y:S04]  /*1250*/  STS.64 [R29], R6 ;  /* 0x000000061d007388 */ /* 0x0105e80000000a00 */
[----:B---3--:R2:W-:Y:S04]  /*1260*/  STS [R27+0x4], R28 ;  /* 0x0000041c1b007388 */ /* 0x0085e80000000800 */
        /* <DEDUP_REMOVED lines=12> */
[----:B------:R2:W-:Y:S02]  /*1330*/  STS.64 [R29+0x38], R22 ;  /* 0x000038161d007388 */ /* 0x0005e40000000a00 */
.L_x_68:
[----:B------:R-:W-:Y:S05]  /*1340*/  BRA.U !UP1, `(.L_x_65) ;  /* 0x0000000109cc7547 */ /* 0x000fea000b800000 */
[----:B------:R-:W-:Y:S02]  /*1350*/  UISETP.GE.U32.AND UP0, UPT, UR6, 0x4, UPT ;  /* 0x000000040600788c */ /* 0x000fe4000bf06070 */
[----:B------:R-:W-:-:S04]  /*1360*/  ULOP3.LUT UR5, UR5, 0x3, URZ, 0xc0, !UPT ;  /* 0x0000000305057892 */ /* 0x000fc8000f8ec0ff */
[----:B------:R-:W-:-:S03]  /*1370*/  UISETP.NE.AND UP1, UPT, UR5, URZ, UPT ;  /* 0x000000ff0500728c */ /* 0x000fc6000bf25270 */
[----:B------:R-:W-:Y:S08]  /*1380*/  BRA.U !UP0, `(.L_x_69) ;  /* 0x00000001086c7547 */ /* 0x000ff0000b800000 */
[----:B012---:R-:W0:Y:S08]  /*1390*/  LDC.64 R6, c[0x0][0x388] ;  /* 0x0000e200ff067b82 */ /* 0x007e300000000a00 */
[----:B------:R-:W1:Y:S01]  /*13a0*/  LDC.64 R8, c[0x0][0x390] ;  /* 0x0000e400ff087b82 */ /* 0x000e620000000a00 */
[----:B0-----:R-:W-:-:S05]  /*13b0*/  IMAD.WIDE.U32 R12, R30, 0x4, R6 ;  /* 0x000000041e0c7825 */ /* 0x001fca00078e0006 */
[----:B------:R-:W2:Y:S01]  /*13c0*/  LDG.E R18, desc[UR8][R12.64] ;  /* 0x000000080c127981 */ /* 0x000ea2000c1e1900 */
[----:B-1----:R-:W-:-:S03]  /*13d0*/  IMAD.WIDE.U32 R14, R30, 0x8, R8 ;  /* 0x000000081e0e7825 */ /* 0x002fc600078e0008 */
[----:B------:R-:W3:Y:S04]  /*13e0*/  LDG.E R20, desc[UR8][R12.64+0x4] ;  /* 0x000004080c147981 */ /* 0x000ee8000c1e1900 */
[----:B------:R-:W4:Y:S04]  /*13f0*/  LDG.E.64 R6, desc[UR8][R14.64] ;  /* 0x000000080e067981 */ /* 0x000f28000c1e1b00 */
[----:B------:R-:W5:Y:S04]  /*1400*/  LDG.E.64 R10, desc[UR8][R14.64+0x8] ;  /* 0x000008080e0a7981 */ /* 0x000f68000c1e1b00 */
[----:B------:R-:W5:Y:S04]  /*1410*/  LDG.E R22, desc[UR8][R12.64+0x8] ;  /* 0x000008080c167981 */ /* 0x000f68000c1e1900 */
[----:B------:R-:W5:Y:S04]  /*1420*/  LDG.E.64 R8, desc[UR8][R14.64+0x10] ;  /* 0x000010080e087981 */ /* 0x000f68000c1e1b00 */
[----:B------:R-:W5:Y:S04]  /*1430*/  LDG.E R24, desc[UR8][R12.64+0xc] ;  /* 0x00000c080c187981 */ /* 0x000f68000c1e1900 */
[----:B------:R-:W5:Y:S01]  /*1440*/  LDG.E.64 R16, desc[UR8][R14.64+0x18] ;  /* 0x000018080e107981 */ /* 0x000f62000c1e1b00 */
[----:B------:R-:W-:-:S02]  /*1450*/  VIADD R19, R31, 0x100 ;  /* 0x000001001f137836 */ /* 0x000fc40000000000 */
[----:B------:R-:W-:-:S03]  /*1460*/  VIADD R21, R31, 0x8d0 ;  /* 0x000008d01f157836 */ /* 0x000fc60000000000 */
[C---:B------:R-:W-:Y:S02]  /*1470*/  LEA R19, R0.reuse, R19, 0x18 ;  /* 0x0000001300137211 */ /* 0x040fe400078ec0ff */
[----:B------:R-:W-:-:S03]  /*1480*/  LEA R21, R0, R21, 0x18 ;  /* 0x0000001500157211 */ /* 0x000fc600078ec0ff */
[C---:B------:R-:W-:Y:S01]  /*1490*/  IMAD R19, R30.reuse, 0x4, R19 ;  /* 0x000000041e137824 */ /* 0x040fe200078e0213 */
[C---:B------:R-:W-:Y:S01]  /*14a0*/  LEA R21, R30.reuse, R21, 0x3 ;  /* 0x000000151e157211 */ /* 0x040fe200078e18ff */
[----:B------:R-:W-:-:S03]  /*14b0*/  VIADD R30, R30, 0x4 ;  /* 0x000000041e1e7836 */ /* 0x000fc60000000000 */
[----:B--2---:R0:W-:Y:S04]  /*14c0*/  STS [R19], R18 ;  /* 0x0000001213007388 */ /* 0x0041e80000000800 */
[----:B----4-:R0:W-:Y:S04]  /*14d0*/  STS.64 [R21], R6 ;  /* 0x0000000615007388 */ /* 0x0101e80000000a00 */
[----:B---3--:R0:W-:Y:S04]  /*14e0*/  STS [R19+0x4], R20 ;  /* 0x0000041413007388 */ /* 0x0081e80000000800 */
[----:B-----5:R0:W-:Y:S04]  /*14f0*/  STS.64 [R21+0x8], R10 ;  /* 0x0000080a15007388 */ /* 0x0201e80000000a00 */
[----:B------:R0:W-:Y:S04]  /*1500*/  STS [R19+0x8], R22 ;  /* 0x0000081613007388 */ /* 0x0001e80000000800 */
[----:B------:R0:W-:Y:S04]  /*1510*/  STS.64 [R21+0x10], R8 ;  /* 0x0000100815007388 */ /* 0x0001e80000000a00 */
[----:B------:R0:W-:Y:S04]  /*1520*/  STS [R19+0xc], R24 ;  /* 0x00000c1813007388 */ /* 0x0001e80000000800 */
[----:B------:R0:W-:Y:S02]  /*1530*/  STS.64 [R21+0x18], R16 ;  /* 0x0000181015007388 */ /* 0x0001e40000000a00 */
.L_x_69:
[----:B------:R-:W-:Y:S05]  /*1540*/  BRA.U !UP1, `(.L_x_65) ;  /* 0x00000001094c7547 */ /* 0x000fea000b800000 */
[----:B012---:R-:W0:Y:S01]  /*1550*/  LDC.64 R10, c[0x0][0x388] ;  /* 0x0000e200ff0a7b82 */ /* 0x007e220000000a00 */
[C---:B------:R-:W-:Y:S01]  /*1560*/  VIADD R7, R31.reuse, 0x100 ;  /* 0x000001001f077836 */ /* 0x040fe20000000000 */
[----:B------:R-:W-:Y:S01]  /*1570*/  UMOV UR4, URZ ;  /* 0x000000ff00047c82 */ /* 0x000fe20008000000 */
[----:B------:R-:W-:-:S03]  /*1580*/  VIADD R31, R31, 0x8d0 ;  /* 0x000008d01f1f7836 */ /* 0x000fc60000000000 */
[C---:B------:R-:W-:Y:S02]  /*1590*/  LEA R19, R0.reuse, R7, 0x18 ;  /* 0x0000000700137211 */ /* 0x040fe400078ec0ff */
[----:B------:R-:W1:Y:S01]  /*15a0*/  LDC.64 R12, c[0x0][0x390] ;  /* 0x0000e400ff0c7b82 */ /* 0x000e620000000a00 */
[----:B------:R-:W-:-:S07]  /*15b0*/  LEA R31, R0, R31, 0x18 ;  /* 0x0000001f001f7211 */ /* 0x000fce00078ec0ff */
.L_x_70:
[----:B0---4-:R-:W-:-:S04]  /*15c0*/  IMAD.WIDE.U32 R6, R30, 0x4, R10 ;  /* 0x000000041e067825 */ /* 0x011fc800078e000a */
[C---:B-1----:R-:W-:Y:S02]  /*15d0*/  IMAD.WIDE.U32 R8, R30.reuse, 0x8, R12 ;  /* 0x000000081e087825 */ /* 0x042fe400078e000c */
[----:B------:R-:W2:Y:S04]  /*15e0*/  LDG.E R6, desc[UR8][R6.64] ;  /* 0x0000000806067981 */ /* 0x000ea8000c1e1900 */
[----:B------:R-:W3:Y:S01]  /*15f0*/  LDG.E.64 R8, desc[UR8][R8.64] ;  /* 0x0000000808087981 */ /* 0x000ee2000c1e1b00 */
[C---:B------:R-:W-:Y:S01]  /*1600*/  IMAD R15, R30.reuse, 0x4, R19 ;  /* 0x000000041e0f7824 */ /* 0x040fe200078e0213 */
[----:B------:R-:W-:Y:S01]  /*1610*/  UIADD3 UR4, UPT, UPT, UR4, 0x1, URZ ;  /* 0x0000000104047890 */ /* 0x000fe2000fffe0ff */
[C---:B------:R-:W-:Y:S02]  /*1620*/  IMAD R17, R30.reuse, 0x8, R31 ;  /* 0x000000081e117824 */ /* 0x040fe400078e021f */
[----:B------:R-:W-:Y:S01]  /*1630*/  VIADD R30, R30, 0x1 ;  /* 0x000000011e1e7836 */ /* 0x000fe20000000000 */
[----:B------:R-:W-:Y:S01]  /*1640*/  UISETP.NE.AND UP0, UPT, UR4, UR5, UPT ;  /* 0x000000050400728c */ /* 0x000fe2000bf05270 */
[----:B--2---:R4:W-:Y:S04]  /*1650*/  STS [R15], R6 ;  /* 0x000000060f007388 */ /* 0x0049e80000000800 */
[----:B---3--:R4:W-:Y:S04]  /*1660*/  STS.64 [R17], R8 ;  /* 0x0000000811007388 */ /* 0x0089e80000000a00 */
[----:B------:R-:W-:Y:S05]  /*1670*/  BRA.U UP0, `(.L_x_70) ;  /* 0xfffffffd00d07547 */ /* 0x000fea000b83ffff */
.L_x_65:
[----:B------:R-:W3:Y:S08]  /*1680*/  S2UR UR4, SR_CTAID.X ;  /* 0x00000000000479c3 */ /* 0x000ef00000002500 */
[----:B------:R-:W-:Y:S01]  /*1690*/  BAR.SYNC.DEFER_BLOCKING 0x0 ;  /* 0x0000000000007b1d */ /* 0x000fe20000010000 */
[----:B012-4-:R-:W-:Y:S01]  /*16a0*/  IMAD.MOV.U32 R6, RZ, RZ, -0x1 ;  /* 0xffffffffff067424 */ /* 0x017fe200078e00ff */
[----:B------:R-:W-:-:S04]  /*16b0*/  IADD3 R5, PT, PT, R5, -0x1, RZ ;  /* 0xffffffff05057810 */ /* 0x000fc80007ffe0ff */
[----:B------:R-:W0:Y:S01]  /*16c0*/  LDCU UR5, c[0x0][0x370] ;  /* 0x00006e00ff0577ac */ /* 0x000e220008000800 */
[CC--:B------:R-:W-:Y:S02]  /*16d0*/  SHF.L.U32 R0, R6.reuse, R5.reuse, RZ ;  /* 0x0000000506007219 */ /* 0x0c0fe400000006ff */
[----:B------:R-:W-:Y:S02]  /*16e0*/  SHF.L.U64.HI R7, R6, R5, 0xffffffff ;  /* 0xffffffff06077419 */ /* 0x000fe40000010205 */
[----:B------:R-:W-:Y:S02]  /*16f0*/  LOP3.LUT R5, RZ, R0, RZ, 0x33, !PT ;  /* 0x00000000ff057212 */ /* 0x000fe400078e33ff */
[----:B------:R-:W-:Y:S02]  /*1700*/  LOP3.LUT R7, RZ, R7, RZ, 0x33, !PT ;  /* 0x00000007ff077212 */ /* 0x000fe400078e33ff */
[----:B------:R-:W-:Y:S01]  /*1710*/  MOV R0, 0x1750 ;  /* 0x0000175000007802 */ /* 0x000fe20000000f00 */
[----:B---3--:R-:W-:-:S02]  /*1720*/  IMAD R20, R3, UR4, R2 ;  /* 0x0000000403147c24 */ /* 0x008fc4000f8e0202 */
[----:B0-----:R-:W-:-:S07]  /*1730*/  IMAD R6, R3, UR5, RZ ;  /* 0x0000000503067c24 */ /* 0x001fce000f8e02ff */
[----:B------:R-:W-:Y:S05]  /*1740*/  CALL.REL.NOINC `($__internal_2_$__cuda_sm20_div_u64) ;  /* 0x00000028001c7944 */ /* 0x000fea0003c00000 */
[C---:B------:R-:W-:Y:S01]  /*1750*/  VIADD R12, R20.reuse, 0x1 ;  /* 0x00000001140c7836 */ /* 0x040fe20000000000 */
[----:B------:R-:W-:Y:S01]  /*1760*/  SHF.R.S32.HI R21, RZ, 0x1f, R20 ;  /* 0x0000001fff157819 */ /* 0x000fe20000011414 */
[----:B------:R-:W-:Y:S02]  /*1770*/  HFMA2 R26, -RZ, RZ, 0, 0 ;  /* 0x00000000ff1a7431 */ /* 0x000fe400000001ff */
[----:B------:R-:W-:Y:S01]  /*1780*/  IMAD.MOV.U32 R27, RZ, RZ, 0x3ff00000 ;  /* 0x3ff00000ff1b7424 */ /* 0x000fe200078e00ff */
[----:B------:R-:W-:Y:S01]  /*1790*/  SHF.R.S32.HI R13, RZ, 0x1f, R12 ;  /* 0x0000001fff0d7819 */ /* 0x000fe2000001140c */
[-C--:B------:R-:W-:Y:S02]  /*17a0*/  IMAD R0, R21, R11.reuse, RZ ;  /* 0x0000000b15007224 */ /* 0x080fe400078e02ff */
[----:B------:R-:W-:-:S04]  /*17b0*/  IMAD.WIDE.U32 R8, R20, R11, R20 ;  /* 0x0000000b14087225 */ /* 0x000fc800078e0014 */
[-C--:B------:R-:W-:Y:S02]  /*17c0*/  IMAD R6, R13, R11.reuse, RZ ;  /* 0x0000000b0d067224 */ /* 0x080fe400078e02ff */
[----:B------:R-:W-:-:S04]  /*17d0*/  IMAD.WIDE.U32 R10, R12, R11, R12 ;  /* 0x0000000b0c0a7225 */ /* 0x000fc800078e000c */
[-C--:B------:R-:W-:Y:S01]  /*17e0*/  IMAD R13, R20, R15.reuse, R0 ;  /* 0x0000000f140d7224 */ /* 0x080fe200078e0200 */
[----:B------:R-:W-:Y:S01]  /*17f0*/  ISETP.LT.U32.AND P0, PT, R5, R10, PT ;  /* 0x0000000a0500720c */ /* 0x000fe20003f01070 */
[----:B------:R-:W-:Y:S02]  /*1800*/  IMAD R15, R12, R15, R6 ;  /* 0x0000000f0c0f7224 */ /* 0x000fe400078e0206 */
[----:B------:R-:W-:Y:S02]  /*1810*/  IMAD.IADD R9, R9, 0x1, R13 ;  /* 0x0000000109097824 */ /* 0x000fe400078e020d */
[----:B------:R-:W-:Y:S02]  /*1820*/  IMAD.IADD R12, R11, 0x1, R15 ;  /* 0x000000010b0c7824 */ /* 0x000fe400078e020f */
[----:B------:R-:W-:Y:S01]  /*1830*/  IMAD.MOV.U32 R6, RZ, RZ, R8 ;  /* 0x000000ffff067224 */ /* 0x000fe200078e0008 */
[----:B------:R-:W-:Y:S02]  /*1840*/  SHF.R.U64 R11, R8, 0x1, R9 ;  /* 0x00000001080b7819 */ /* 0x000fe40000001209 */
[----:B------:R-:W-:-:S02]  /*1850*/  ISETP.LT.U32.AND.EX P0, PT, R7, R12, PT, P0 ;  /* 0x0000000c0700720c */ /* 0x000fc40003f01100 */
[----:B------:R-:W-:Y:S01]  /*1860*/  LOP3.LUT R0, R11, R8, RZ, 0x3c, !PT ;  /* 0x000000080b007212 */ /* 0x000fe200078e3cff */
[----:B------:R-:W-:Y:S01]  /*1870*/  IMAD.MOV.U32 R8, RZ, RZ, RZ ;  /* 0x000000ffff087224 */ /* 0x000fe200078e00ff */
[----:B------:R-:W-:Y:S02]  /*1880*/  SEL R5, R5, R10, P0 ;  /* 0x0000000a05057207 */ /* 0x000fe40000000000 */
[----:B------:R-:W-:Y:S02]  /*1890*/  SHF.R.U32.HI R10, RZ, 0x1, R9 ;  /* 0x00000001ff0a7819 */ /* 0x000fe40000011609 */
[----:B------:R-:W-:Y:S02]  /*18a0*/  SEL R7, R7, R12, P0 ;  /* 0x0000000c07077207 */ /* 0x000fe40000000000 */
[----:B------:R-:W-:Y:S01]  /*18b0*/  LOP3.LUT R13, R10, R9, RZ, 0x3c, !PT ;  /* 0x000000090a0d7212 */ /* 0x000fe200078e3cff */
[----:B------:R-:W-:Y:S06]  /*18c0*/  @!P2 BRA `(.L_x_71) ;  /* 0x00000018003ca947 */ /* 0x000fec0003800000 */
[----:B------:R-:W-:-:S07]  /*18d0*/  IMAD.MOV.U32 R11, RZ, RZ, RZ ;  /* 0x000000ffff0b7224 */ /* 0x000fce00078e00ff */
.L_x_78:
[----:B------:R-:W-:Y:S01]  /*18e0*/  SHF.R.U64 R8, R0, R11, R13 ;  /* 0x0000000b00087219 */ /* 0x000fe2000000120d */
[----:B------:R-:W-:Y:S03]  /*18f0*/  BSSY.RECONVERGENT B0, `(.L_x_72) ;  /* 0x00000d3000007945 */ /* 0x000fe60003800200 */
[----:B------:R-:W-:-:S04]  /*1900*/  LOP3.LUT R8, R8, 0x1, RZ, 0xc0, !PT ;  /* 0x0000000108087812 */ /* 0x000fc800078ec0ff */
[----:B------:R-:W-:-:S04]  /*1910*/  ISETP.NE.U32.AND P0, PT, R8, 0x1, PT ;  /* 0x000000010800780c */ /* 0x000fc80003f05070 */
[----:B------:R-:W-:-:S13]  /*1920*/  ISETP.NE.U32.AND.EX P0, PT, RZ, RZ, PT, P0 ;  /* 0x000000ffff00720c */ /* 0x000fda0003f05100 */
[----:B0123--:R-:W-:Y:S05]  /*1930*/  @P0 BRA `(.L_x_73) ;  /* 0x0000000c00380947 */ /* 0x00ffea0003800000 */
[----:B------:R-:W-:-:S05]  /*1940*/  IMAD R8, R11, 0x4, R4 ;  /* 0x000000040b087824 */ /* 0x000fca00078e0204 */
[----:B------:R-:W-:Y:S04]  /*1950*/  LDS R15, [R8] ;  /* 0x00000000080f7984 */ /* 0x000fe80000000800 */
[----:B------:R-:W0:Y:S02]  /*1960*/  LDS R10, [R8+0x4] ;  /* 0x00000400080a7984 */ /* 0x000e240000000800 */
[----:B0-----:R-:W-:-:S13]  /*1970*/  ISETP.GE.AND P0, PT, R15, R10, PT ;  /* 0x0000000a0f00720c */ /* 0x001fda0003f06270 */
[----:B------:R-:W-:Y:S05]  /*1980*/  @P0 BRA `(.L_x_73) ;  /* 0x0000000c00240947 */ /* 0x000fea0003800000 */
[----:B------:R-:W-:-:S05]  /*1990*/  VIADDMNMX R10, R15, 0x1, R10, !PT ;  /* 0x000000010f0a7846 */ /* 0x000fca000780010a */
[----:B------:R-:W-:Y:S02]  /*19a0*/  IMAD.IADD R8, R10, 0x1, -R15 ;  /* 0x000000010a087824 */ /* 0x000fe400078e0a0f */
[----:B------:R-:W-:-:S03]  /*19b0*/  IMAD.IADD R10, R15, 0x1, -R10 ;  /* 0x000000010f0a7824 */ /* 0x000fc600078e0a0a */
[----:B------:R-:W-:Y:S02]  /*19c0*/  LOP3.LUT R25, R8, 0x7, RZ, 0xc0, !PT ;  /* 0x0000000708197812 */ /* 0x000fe400078ec0ff */
[----:B------:R-:W-:Y:S02]  /*19d0*/  ISETP.GT.U32.AND P0, PT, R10, -0x8, PT ;  /* 0xfffffff80a00780c */ /* 0x000fe40003f04070 */
[----:B------:R-:W-:-:S11]  /*19e0*/  ISETP.NE.AND P1, PT, R25, RZ, PT ;  /* 0x000000ff1900720c */ /* 0x000fd60003f25270 */
[----:B------:R-:W-:Y:S05]  /*19f0*/  @P0 BRA `(.L_x_74) ;  /* 0x0000000400600947 */ /* 0x000fea0003800000 */
[----:B------:R-:W0:Y:S01]  /*1a00*/  S2R R17, SR_CgaCtaId ;  /* 0x0000000000117919 */ /* 0x000e220000008800 */
[----:B------:R-:W-:Y:S01]  /*1a10*/  MOV R10, 0x400 ;  /* 0x00000400000a7802 */ /* 0x000fe20000000f00 */
[----:B------:R-:W-:Y:S01]  /*1a20*/  UMOV UR4, URZ ;  /* 0x000000ff00047c82 */ /* 0x000fe20008000000 */
[----:B------:R-:W-:Y:S02]  /*1a30*/  LOP3.LUT R24, R8, 0xfffffff8, RZ, 0xc0, !PT ;  /* 0xfffffff808187812 */ /* 0x000fe400078ec0ff */
[C---:B------:R-:W-:Y:S01]  /*1a40*/  IADD3 R14, PT, PT, R10.reuse, 0x100, RZ ;  /* 0x000001000a0e7810 */ /* 0x040fe20007ffe0ff */
[C---:B------:R-:W-:Y:S02]  /*1a50*/  VIADD R12, R10.reuse, 0x8d0 ;  /* 0x000008d00a0c7836 */ /* 0x040fe40000000000 */
[----:B------:R-:W-:-:S03]  /*1a60*/  VIADD R16, R10, 0x1870 ;  /* 0x000018700a107836 */ /* 0x000fc60000000000 */
[C---:B0-----:R-:W-:Y:S02]  /*1a70*/  LEA R10, R17.reuse, R12, 0x18 ;  /* 0x0000000c110a7211 */ /* 0x041fe400078ec0ff */
[C---:B------:R-:W-:Y:S02]  /*1a80*/  LEA R12, R17.reuse, R14, 0x18 ;  /* 0x0000000e110c7211 */ /* 0x040fe400078ec0ff */
[----:B------:R-:W-:-:S07]  /*1a90*/  LEA R14, R17, R16, 0x18 ;  /* 0x00000010110e7211 */ /* 0x000fce00078ec0ff */
.L_x_75:
[----:B------:R-:W-:Y:S01]  /*1aa0*/  IMAD R17, R15, 0x4, R12 ;  /* 0x000000040f117824 */ /* 0x000fe200078e020c */
[----:B------:R-:W-:-:S04]  /*1ab0*/  UIADD3 UR4, UPT, UPT, UR4, 0x8, URZ ;  /* 0x0000000804047890 */ /* 0x000fc8000fffe0ff */
[----:B0-----:R-:W0:Y:S02]  /*1ac0*/  LDS R16, [R17] ;  /* 0x0000000011107984 */ /* 0x001e240000000800 */
[----:B------:R-:W-:Y:S01]  /*1ad0*/  ISETP.NE.AND P0, PT, R24, UR4, PT ;  /* 0x0000000418007c0c */ /* 0x000fe2000bf05270 */
[----:B0-----:R-:W-:Y:S02]  /*1ae0*/  IMAD R19, R16, R3, R2 ;  /* 0x0000000310137224 */ /* 0x001fe400078e0202 */
[----:B------:R-:W-:Y:S02]  /*1af0*/  IMAD R16, R15, 0x8, R10 ;  /* 0x000000080f107824 */ /* 0x000fe400078e020a */
[----:B------:R-:W-:Y:S02]  /*1b00*/  IMAD R30, R19, 0x4, R14 ;  /* 0x00000004131e7824 */ /* 0x000fe400078e020e */
[----:B------:R-:W-:Y:S01]  /*1b10*/  VIADD R15, R15, 0x8 ;  /* 0x000000080f0f7836 */ /* 0x000fe20000000000 */
[----:B------:R-:W-:Y:S04]  /*1b20*/  LDS.64 R18, [R16] ;  /* 0x0000000010127984 */ /* 0x000fe80000000a00 */
[----:B------:R-:W0:Y:S02]  /*1b30*/  LDS R31, [R30] ;  /* 0x000000001e1f7984 */ /* 0x000e240000000800 */
[----:B0-----:R-:W0:Y:S02]  /*1b40*/  F2F.F64.F32 R22, R31 ;  /* 0x0000001f00167310 */ /* 0x001e240000201800 */
[----:B0-----:R-:W-:-:S10]  /*1b50*/  DADD R26, R18, R22 ;  /* 0x00000000121a7229 */ /* 0x001fd40000000016 */
        /* <DEDUP_REMOVED lines=21> */
[----:B0-----:R-:W-:-:S05]  /*1cb0*/  IMAD R19, R18, R3, R2 ;  /* 0x0000000312137224 */ /* 0x001fca00078e0202 */
[----:B------:R-:W-:Y:S02]  /*1cc0*/  LEA R32, R19, R14, 0x2 ;  /* 0x0000000e13207211 */ /* 0x000fe400078e10ff */
        /* <DEDUP_REMOVED lines=41> */
[----:B0-----:R0:W-:Y:S01]  /*1f60*/  STS [R28], R23 ;  /* 0x000000171c007388 */ /* 0x0011e20000000800 */
[----:B------:R-:W-:Y:S05]  /*1f70*/  @P0 BRA `(.L_x_75) ;  /* 0xfffffff800c80947 */ /* 0x000fea000383ffff */
.L_x_74:
[----:B------:R-:W-:Y:S05]  /*1f80*/  @!P1 BRA `(.L_x_73) ;  /* 0x0000000400a49947 */ /* 0x000fea0003800000 */
[----:B------:R-:W-:Y:S02]  /*1f90*/  ISETP.GE.U32.AND P0, PT, R25, 0x4, PT ;  /* 0x000000041900780c */ /* 0x000fe40003f06070 */
[----:B------:R-:W-:-:S04]  /*1fa0*/  LOP3.LUT R24, R8, 0x3, RZ, 0xc0, !PT ;  /* 0x0000000308187812 */ /* 0x000fc800078ec0ff */
[----:B------:R-:W-:-:S07]  /*1fb0*/  ISETP.NE.AND P1, PT, R24, RZ, PT ;  /* 0x000000ff1800720c */ /* 0x000fce0003f25270 */
[----:B------:R-:W-:Y:S06]  /*1fc0*/  @!P0 BRA `(.L_x_76) ;  /* 0x0000000000bc8947 */ /* 0x000fec0003800000 */
[----:B------:R-:W1:Y:S01]  /*1fd0*/  S2R R19, SR_CgaCtaId ;  /* 0x0000000000137919 */ /* 0x000e620000008800 */
[----:B------:R-:W-:-:S05]  /*1fe0*/  MOV R14, 0x400 ;  /* 0x00000400000e7802 */ /* 0x000fca0000000f00 */
[C---:B------:R-:W-:Y:S02]  /*1ff0*/  VIADD R10, R14.reuse, 0x100 ;  /* 0x000001000e0a7836 */ /* 0x040fe40000000000 */
[C---:B------:R-:W-:Y:S02]  /*2000*/  VIADD R16, R14.reuse, 0x1870 ;  /* 0x000018700e107836 */ /* 0x040fe40000000000 */
[----:B------:R-:W-:Y:S01]  /*2010*/  VIADD R14, R14, 0x8d0 ;  /* 0x000008d00e0e7836 */ /* 0x000fe20000000000 */
[----:B-1----:R-:W-:-:S04]  /*2020*/  LEA R10, R19, R10, 0x18 ;  /* 0x0000000a130a7211 */ /* 0x002fc800078ec0ff */
[----:B------:R-:W-:Y:S02]  /*2030*/  LEA R14, R19, R14, 0x18 ;  /* 0x0000000e130e7211 */ /* 0x000fe400078ec0ff */
[----:B------:R-:W-:-:S03]  /*2040*/  LEA R10, R15, R10, 0x2 ;  /* 0x0000000a0f0a7211 */ /* 0x000fc600078e10ff */
[C---:B------:R-:W-:Y:S02]  /*2050*/  IMAD R14, R15.reuse, 0x8, R14 ;  /* 0x000000080f0e7824 */ /* 0x040fe400078e020e */
[----:B------:R-:W1:Y:S01]  /*2060*/  LDS R12, [R10] ;  /* 0x000000000a0c7984 */ /* 0x000e620000000800 */
[----:B------:R-:W-:Y:S02]  /*2070*/  VIADD R15, R15, 0x4 ;  /* 0x000000040f0f7836 */ /* 0x000fe40000000000 */
[----:B-1----:R-:W-:Y:S01]  /*2080*/  IMAD R17, R12, R3, R2 ;  /* 0x000000030c117224 */ /* 0x002fe200078e0202 */
[----:B------:R-:W-:-:S05]  /*2090*/  LEA R12, R19, R16, 0x18 ;  /* 0x00000010130c7211 */ /* 0x000fca00078ec0ff */
[----:B------:R-:W-:Y:S02]  /*20a0*/  IMAD R25, R17, 0x4, R12 ;  /* 0x0000000411197824 */ /* 0x000fe400078e020c */
[----:B------:R-:W-:Y:S04]  /*20b0*/  LDS.64 R16, [R14] ;  /* 0x000000000e107984 */ /* 0x000fe80000000a00 */
[----:B------:R-:W1:Y:S02]  /*20c0*/  LDS R26, [R25] ;  /* 0x00000000191a7984 */ /* 0x000e640000000800 */
[----:B-1----:R-:W1:Y:S02]  /*20d0*/  F2F.F64.F32 R18, R26 ;  /* 0x0000001a00127310 */ /* 0x002e640000201800 */
[----:B-1----:R-:W-:-:S10]  /*20e0*/  DADD R16, R16, R18 ;  /* 0x0000000010107229 */ /* 0x002fd40000000012 */
[----:B------:R-:W1:Y:S02]  /*20f0*/  F2F.F32.F64 R16, R16 ;  /* 0x0000001000107310 */ /* 0x000e640000301000 */
[----:B-1----:R-:W-:Y:S04]  /*2100*/  STS [R25], R16 ;  /* 0x0000001019007388 */ /* 0x002fe80000000800 */
[----:B------:R-:W1:Y:S02]  /*2110*/  LDS R18, [R10+0x4] ;  /* 0x000004000a127984 */ /* 0x000e640000000800 */
[----:B-1----:R-:W-:-:S04]  /*2120*/  IMAD R19, R18, R3, R2 ;  /* 0x0000000312137224 */ /* 0x002fc800078e0202 */
[----:B------:R-:W-:Y:S02]  /*2130*/  IMAD R27, R19, 0x4, R12 ;  /* 0x00000004131b7824 */ /* 0x000fe400078e020c */
[----:B------:R-:W-:Y:S04]  /*2140*/  LDS.64 R18, [R14+0x8] ;  /* 0x000008000e127984 */ /* 0x000fe80000000a00 */
[----:B0-----:R-:W0:Y:S02]  /*2150*/  LDS R28, [R27] ;  /* 0x000000001b1c7984 */ /* 0x001e240000000800 */
        /* <DEDUP_REMOVED lines=21> */
[----:B0-----:R1:W-:Y:S02]  /*22b0*/  STS [R12], R19 ;  /* 0x000000130c007388 */ /* 0x0013e40000000800 */
.L_x_76:
[----:B------:R-:W-:Y:S05]  /*22c0*/  @!P1 BRA `(.L_x_73) ;  /* 0x0000000000d49947 */ /* 0x000fea0003800000 */
[----:B------:R-:W-:Y:S02]  /*22d0*/  ISETP.NE.AND P0, PT, R24, 0x1, PT ;  /* 0x000000011800780c */ /* 0x000fe40003f05270 */
[----:B------:R-:W-:-:S04]  /*22e0*/  LOP3.LUT R8, R8, 0x1, RZ, 0xc0, !PT ;  /* 0x0000000108087812 */ /* 0x000fc800078ec0ff */
[----:B------:R-:W-:-:S07]  /*22f0*/  ISETP.NE.U32.AND P1, PT, R8, 0x1, PT ;  /* 0x000000010800780c */ /* 0x000fce0003f25070 */
[----:B------:R-:W-:Y:S06]  /*2300*/  @!P0 BRA `(.L_x_77) ;  /* 0x0000000000748947 */ /* 0x000fec0003800000 */
[----:B------:R-:W2:Y:S01]  /*2310*/  S2R R17, SR_CgaCtaId ;  /* 0x0000000000117919 */ /* 0x000ea20000008800 */
[----:B-1----:R-:W-:-:S05]  /*2320*/  MOV R12, 0x400 ;  /* 0x00000400000c7802 */ /* 0x002fca0000000f00 */
[C---:B------:R-:W-:Y:S02]  /*2330*/  VIADD R8, R12.reuse, 0x100 ;  /* 0x000001000c087836 */ /* 0x040fe40000000000 */
[C---:B------:R-:W-:Y:S02]  /*2340*/  VIADD R10, R12.reuse, 0x1870 ;  /* 0x000018700c0a7836 */ /* 0x040fe40000000000 */
[----:B------:R-:W-:Y:S01]  /*2350*/  VIADD R12, R12, 0x8d0 ;  /* 0x000008d00c0c7836 */ /* 0x000fe20000000000 */
[C---:B--2---:R-:W-:Y:S02]  /*2360*/  LEA R8, R17.reuse, R8, 0x18 ;  /* 0x0000000811087211 */ /* 0x044fe400078ec0ff */
[C---:B0-----:R-:W-:Y:S02]  /*2370*/  LEA R23, R17.reuse, R10, 0x18 ;  /* 0x0000000a11177211 */ /* 0x041fe400078ec0ff */
[----:B------:R-:W-:Y:S01]  /*2380*/  LEA R12, R17, R12, 0x18 ;  /* 0x0000000c110c7211 */ /* 0x000fe200078ec0ff */
[----:B------:R-:W-:-:S03]  /*2390*/  IMAD R24, R15, 0x4, R8 ;  /* 0x000000040f187824 */ /* 0x000fc600078e0208 */
[C---:B------:R-:W-:Y:S01]  /*23a0*/  LEA R14, R15.reuse, R12, 0x3 ;  /* 0x0000000c0f0e7211 */ /* 0x040fe200078e18ff */
[----:B------:R-:W-:Y:S01]  /*23b0*/  VIADD R15, R15, 0x2 ;  /* 0x000000020f0f7836 */ /* 0x000fe20000000000 */
[----:B------:R-:W0:Y:S04]  /*23c0*/  LDS R8, [R24] ;  /* 0x0000000018087984 */ /* 0x000e280000000800 */
[----:B------:R-:W-:Y:S01]  /*23d0*/  LDS.64 R16, [R14] ;  /* 0x000000000e107984 */ /* 0x000fe20000000a00 */
[----:B0-----:R-:W-:-:S04]  /*23e0*/  IMAD R8, R8, R3, R2 ;  /* 0x0000000308087224 */ /* 0x001fc800078e0202 */
[----:B------:R-:W-:-:S05]  /*23f0*/  IMAD R8, R8, 0x4, R23 ;  /* 0x0000000408087824 */ /* 0x000fca00078e0217 */
[----:B------:R-:W0:Y:S02]  /*2400*/  LDS R10, [R8] ;  /* 0x00000000080a7984 */ /* 0x000e240000000800 */
[----:B0-----:R-:W0:Y:S02]  /*2410*/  F2F.F64.F32 R18, R10 ;  /* 0x0000000a00127310 */ /* 0x001e240000201800 */
[----:B0-----:R-:W-:-:S10]  /*2420*/  DADD R16, R16, R18 ;  /* 0x0000000010107229 */ /* 0x001fd40000000012 */
        /* <DEDUP_REMOVED lines=8> */
[----:B0-----:R-:W-:-:S10]  /*24b0*/  DADD R18, R18, R22 ;  /* 0x0000000012127229 */ /* 0x001fd40000000016 */
[----:B------:R-:W0:Y:S02]  /*24c0*/  F2F.F32.F64 R19, R18 ;  /* 0x0000001200137310 */ /* 0x000e240000301000 */
[----:B0-----:R2:W-:Y:S02]  /*24d0*/  STS [R12], R19 ;  /* 0x000000130c007388 */ /* 0x0015e40000000800 */
.L_x_77:
[----:B------:R-:W-:Y:S05]  /*24e0*/  @P1 BRA `(.L_x_73) ;  /* 0x00000000004c1947 */ /* 0x000fea0003800000 */
[----:B------:R-:W3:Y:S01]  /*24f0*/  S2R R17, SR_CgaCtaId ;  /* 0x0000000000117919 */ /* 0x000ee20000008800 */
[----:B------:R-:W-:-:S05]  /*2500*/  MOV R14, 0x400 ;  /* 0x00000400000e7802 */ /* 0x000fca0000000f00 */
[C---:B------:R-:W-:Y:S02]  /*2510*/  VIADD R8, R14.reuse, 0x100 ;  /* 0x000001000e087836 */ /* 0x040fe40000000000 */
[C---:B-12---:R-:W-:Y:S01]  /*2520*/  VIADD R12, R14.reuse, 0x1870 ;  /* 0x000018700e0c7836 */ /* 0x046fe20000000000 */
[----:B------:R-:W-:Y:S02]  /*2530*/  IADD3 R14, PT, PT, R14, 0x8d0, RZ ;  /* 0x000008d00e0e7810 */ /* 0x000fe40007ffe0ff */
[C---:B---3--:R-:W-:Y:S02]  /*2540*/  LEA R8, R17.reuse, R8, 0x18 ;  /* 0x0000000811087211 */ /* 0x048fe400078ec0ff */
[----:B------:R-:W-:-:S03]  /*2550*/  LEA R19, R17, R12, 0x18 ;  /* 0x0000000c11137211 */ /* 0x000fc600078ec0ff */
[----:B------:R-:W-:-:S06]  /*2560*/  IMAD R10, R15, 0x4, R8 ;  /* 0x000000040f0a7824 */ /* 0x000fcc00078e0208 */
[----:B------:R-:W1:Y:S02]  /*2570*/  LDS R10, [R10] ;  /* 0x000000000a0a7984 */ /* 0x000e640000000800 */
[----:B-1----:R-:W-:-:S04]  /*2580*/  IMAD R8, R10, R3, R2 ;  /* 0x000000030a087224 */ /* 0x002fc800078e0202 */
[----:B------:R-:W-:Y:S01]  /*2590*/  IMAD R12, R8, 0x4, R19 ;  /* 0x00000004080c7824 */ /* 0x000fe200078e0213 */
[----:B------:R-:W-:-:S04]  /*25a0*/  LEA R8, R17, R14, 0x18 ;  /* 0x0000000e11087211 */ /* 0x000fc800078ec0ff */
[----:B------:R-:W1:Y:S01]  /*25b0*/  LDS R16, [R12] ;  /* 0x000000000c107984 */ /* 0x000e620000000800 */
[----:B------:R-:W-:-:S05]  /*25c0*/  IMAD R8, R15, 0x8, R8 ;  /* 0x000000080f087824 */ /* 0x000fca00078e0208 */
[----:B------:R-:W2:Y:S01]  /*25d0*/  LDS.64 R14, [R8] ;  /* 0x00000000080e7984 */ /* 0x000ea20000000a00 */
[----:B-1----:R-:W2:Y:S02]  /*25e0*/  F2F.F64.F32 R16, R16 ;  /* 0x0000001000107310 */ /* 0x002ea40000201800 */
[----:B--2---:R-:W-:-:S10]  /*25f0*/  DADD R14, R14, R16 ;  /* 0x000000000e0e7229 */ /* 0x004fd40000000010 */
[----:B------:R-:W1:Y:S02]  /*2600*/  F2F.F32.F64 R15, R14 ;  /* 0x0000000e000f7310 */ /* 0x000e640000301000 */
[----:B-1----:R3:W-:Y:S02]  /*2610*/  STS [R12], R15 ;  /* 0x0000000f0c007388 */ /* 0x0027e40000000800 */
.L_x_73:
[----:B------:R-:W-:Y:S05]  /*2620*/  BSYNC.RECONVERGENT B0 ;  /* 0x0000000000007941 */ /* 0x000fea0003800200 */
.L_x_72:
[----:B------:R-:W4:Y:S01]  /*2630*/  LDCU UR6, c[0x0][0x398] ;  /* 0x00007300ff0677ac */ /* 0x000f220008000800 */
[----:B------:R-:W-:-:S05]  /*2640*/  VIADD R11, R11, 0x1 ;  /* 0x000000010b0b7836 */ /* 0x000fca0000000000 */
[----:B----4-:R-:W-:-:S13]  /*2650*/  ISETP.NE.AND P0, PT, R11, UR6, PT ;  /* 0x000000060b007c0c */ /* 0x010fda000bf05270 */
[----:B------:R-:W-:Y:S05]  /*2660*/  @P0 BRA `(.L_x_78) ;  /* 0xfffffff0009c0947 */ /* 0x000fea000383ffff */
[----:B------:R-:W-:Y:S01]  /*2670*/  UISETP.GE.U32.AND UP1, UPT, UR6, 0x8, UPT ;  /* 0x000000080600788c */ /* 0x000fe2000bf26070 */
[----:B------:R-:W-:Y:S01]  /*2680*/  IMAD.MOV.U32 R8, RZ, RZ, RZ ;  /* 0x000000ffff087224 */ /* 0x000fe200078e00ff */
[----:B------:R-:W-:Y:S01]  /*2690*/  ULOP3.LUT UR10, UR6, 0x7, URZ, 0xc0, !UPT ;  /* 0x00000007060a7892 */ /* 0x000fe2000f8ec0ff */
[----:B------:R-:W-:Y:S01]  /*26a0*/  IMAD.MOV.U32 R26, RZ, RZ, 0x0 ;  /* 0x00000000ff1a7424 */ /* 0x000fe200078e00ff */
[----:B------:R-:W-:Y:S01]  /*26b0*/  UMOV UR4, URZ ;  /* 0x000000ff00047c82 */ /* 0x000fe20008000000 */
[----:B------:R-:W-:Y:S01]  /*26c0*/  IMAD.MOV.U32 R27, RZ, RZ, 0x3ff00000 ;  /* 0x3ff00000ff1b7424 */ /* 0x000fe200078e00ff */
[----:B------:R-:W-:-:S03]  /*26d0*/  UISETP.NE.AND UP0, UPT, UR10, URZ, UPT ;  /* 0x000000ff0a00728c */ /* 0x000fc6000bf05270 */
[----:B------:R-:W-:Y:S08]  /*26e0*/  BRA.U !UP1, `(.L_x_79) ;  /* 0x0000000509547547 */ /* 0x000ff0000b800000 */
[----:B------:R-:W4:Y:S01]  /*26f0*/  S2UR UR7, SR_CgaCtaId ;  /* 0x00000000000779c3 */ /* 0x000f220000008800 */
[----:B------:R-:W-:Y:S01]  /*2700*/  UMOV UR4, 0x400 ;  /* 0x0000040000047882 */ /* 0x000fe20000000000 */
[----:B------:R-:W-:Y:S01]  /*2710*/  HFMA2 R26, -RZ, RZ, 0, 0 ;  /* 0x00000000ff1a7431 */ /* 0x000fe200000001ff */
[----:B------:R-:W-:Y:S01]  /*2720*/  UIADD3 UR5, UPT, UPT, UR4, 0x1870, URZ ;  /* 0x0000187004057890 */ /* 0x000fe2000fffe0ff */
[----:B------:R-:W-:Y:S01]  /*2730*/  IMAD.MOV.U32 R8, RZ, RZ, RZ ;  /* 0x000000ffff087224 */ /* 0x000fe200078e00ff */
[----:B------:R-:W-:Y:S01]  /*2740*/  ULOP3.LUT UR4, UR6, 0x7ffffff8, URZ, 0xc0, !UPT ;  /* 0x7ffffff806047892 */ /* 0x000fe2000f8ec0ff */
[----:B------:R-:W-:Y:S01]  /*2750*/  IMAD.MOV.U32 R27, RZ, RZ, 0x3ff00000 ;  /* 0x3ff00000ff1b7424 */ /* 0x000fe200078e00ff */
[----:B----4-:R-:W-:-:S03]  /*2760*/  ULEA UR7, UR7, UR5, 0x18 ;  /* 0x0000000507077291 */ /* 0x010fc6000f8ec0ff */
[----:B------:R-:W-:-:S09]  /*2770*/  UMOV UR5, URZ ;  /* 0x000000ff00057c82 */ /* 0x000fd20008000000 */
.L_x_80:
[----:B------:R-:W-:Y:S01]  /*2780*/  IMAD R10, R3, UR5, R2 ;  /* 0x00000005030a7c24 */ /* 0x000fe2000f8e0202 */
[----:B------:R-:W-:-:S04]  /*2790*/  UIADD3 UR5, UPT, UPT, UR5, 0x8, URZ ;  /* 0x0000000805057890 */ /* 0x000fc8000fffe0ff */
[----:B------:R-:W-:Y:S01]  /*27a0*/  LEA R10, R10, UR7, 0x2 ;  /* 0x000000070a0a7c11 */ /* 0x000fe2000f8e10ff */
[----:B------:R-:W-:-:S04]  /*27b0*/  UISETP.NE.AND UP1, UPT, UR5, UR4, UPT ;  /* 0x000000040500728c */ /* 0x000fc8000bf25270 */
[----:B-123--:R-:W1:Y:S01]  /*27c0*/  LDS R12, [R10] ;  /* 0x000000000a0c7984 */ /* 0x00ee620000000800 */
[----:B------:R-:W-:-:S04]  /*27d0*/  IMAD R18, R3, 0x4, R10 ;  /* 0x0000000403127824 */ /* 0x000fc800078e020a */
[C---:B0-----:R-:W-:Y:S01]  /*27e0*/  IMAD R28, R3.reuse, 0x4, R18 ;  /* 0x00000004031c7824 */ /* 0x041fe200078e0212 */
[----:B------:R-:W0:Y:S03]  /*27f0*/  LDS R24, [R18] ;  /* 0x0000000012187984 */ /* 0x000e260000000800 */
[C---:B------:R-:W-:Y:S01]  /*2800*/  IMAD R30, R3.reuse, 0x4, R28 ;  /* 0x00000004031e7824 */ /* 0x040fe200078e021c */
[----:B------:R-:W2:Y:S03]  /*2810*/  LDS R25, [R28] ;  /* 0x000000001c197984 */ /* 0x000ea60000000800 */
[----:B------:R-:W-:Y:S01]  /*2820*/  IMAD R32, R3, 0x4, R30 ;  /* 0x0000000403207824 */ /* 0x000fe200078e021e */
[----:B------:R-:W3:Y:S01]  /*2830*/  LDS R11, [R30] ;  /* 0x000000001e0b7984 */ /* 0x000ee20000000800 */
[----:B-1----:R-:W1:Y:S01]  /*2840*/  F2F.F64.F32 R14, R12 ;  /* 0x0000000c000e7310 */ /* 0x002e620000201800 */
[----:B------:R-:W-:-:S02]  /*2850*/  FSETP.NEU.AND P1, PT, R12, RZ, PT ;  /* 0x000000ff0c00720b */ /* 0x000fc40003f2d000 */
[----:B0-----:R-:W-:-:S05]  /*2860*/  FSETP.NEU.AND P2, PT, R24, RZ, PT ;  /* 0x000000ff1800720b */ /* 0x001fca0003f4d000 */
[----:B------:R0:W4:Y:S01]  /*2870*/  F2F.F64.F32 R16, R24 ;  /* 0x0000001800107310 */ /* 0x0001220000201800 */
[----:B--2---:R-:W-:Y:S02]  /*2880*/  FSETP.NEU.AND P3, PT, R25, RZ, PT ;  /* 0x000000ff1900720b */ /* 0x004fe40003f6d000 */
[----:B---3--:R-:W-:Y:S01]  /*2890*/  FSETP.NEU.AND P0, PT, R11, RZ, PT ;  /* 0x000000ff0b00720b */ /* 0x008fe20003f0d000 */
[----:B-1----:R-:W-:-:S04]  /*28a0*/  DMUL R14, R14, R26 ;  /* 0x0000001a0e0e7228 */ /* 0x002fc80000000000 */
[----:B------:R1:W2:Y:S06]  /*28b0*/  F2F.F64.F32 R18, R25 ;  /* 0x0000001900127310 */ /* 0x0002ac0000201800 */
[----:B------:R-:W-:Y:S01]  /*28c0*/  FSEL R22, R26, R14, !P1 ;  /* 0x0000000e1a167208 */ /* 0x000fe20004800000 */
[----:B------:R-:W-:Y:S01]  /*28d0*/  IMAD R26, R3, 0x4, R32 ;  /* 0x00000004031a7824 */ /* 0x000fe200078e0220 */
[----:B------:R-:W3:Y:S01]  /*28e0*/  LDS R14, [R32] ;  /* 0x00000000200e7984 */ /* 0x000ee20000000800 */
[----:B------:R-:W-:-:S03]  /*28f0*/  FSEL R23, R27, R15, !P1 ;  /* 0x0000000f1b177208 */ /* 0x000fc60004800000 */
[----:B------:R-:W5:Y:S01]  /*2900*/  LDS R10, [R26] ;  /* 0x000000001a0a7984 */ /* 0x000f620000000800 */
[----:B0-----:R-:W-:Y:S02]  /*2910*/  LEA R24, R3, R26, 0x2 ;  /* 0x0000001a03187211 */ /* 0x001fe400078e10ff */
[----:B----4-:R-:W-:-:S03]  /*2920*/  DMUL R16, R16, R22 ;  /* 0x0000001610107228 */ /* 0x010fc60000000000 */
[----:B------:R-:W0:Y:S01]  /*2930*/  LDS R12, [R24] ;  /* 0x00000000180c7984 */ /* 0x000e220000000800 */
[----:B------:R-:W-:-:S05]  /*2940*/  IMAD R15, R3, 0x4, R24 ;  /* 0x00000004030f7824 */ /* 0x000fca00078e0218 */
[----:B-1----:R0:W1:Y:S01]  /*2950*/  LDS R25, [R15] ;  /* 0x000000000f197984 */ /* 0x0020620000000800 */
[----:B------:R-:W-:Y:S02]  /*2960*/  FSEL R22, R22, R16, !P2 ;  /* 0x0000001016167208 */ /* 0x000fe40005000000 */
[----:B------:R-:W-:Y:S02]  /*2970*/  FSEL R23, R23, R17, !P2 ;  /* 0x0000001117177208 */ /* 0x000fe40005000000 */
[----:B------:R4:W3:Y:S04]  /*2980*/  F2F.F64.F32 R16, R11 ;  /* 0x0000000b00107310 */ /* 0x0008e80000201800 */
[----:B--2---:R-:W-:Y:S01]  /*2990*/  DMUL R18, R18, R22 ;  /* 0x0000001612127228 */ /* 0x004fe20000000000 */
[----:B----4-:R-:W-:-:S02]  /*29a0*/  VIADD R11, R8, 0x1 ;  /* 0x00000001080b7836 */ /* 0x010fc40000000000 */
[----:B------:R-:W-:-:S07]  /*29b0*/  @P1 IMAD.MOV R11, RZ, RZ, R8 ;  /* 0x000000ffff0b1224 */ /* 0x000fce00078e0208 */
[----:B------:R-:W-:Y:S01]  /*29c0*/  FSEL R22, R22, R18, !P3 ;  /* 0x0000001216167208 */ /* 0x000fe20005800000 */
[----:B------:R-:W-:Y:S01]  /*29d0*/  VIADD R8, R11, 0x1 ;  /* 0x000000010b087836 */ /* 0x000fe20000000000 */
[----:B------:R-:W-:Y:S01]  /*29e0*/  FSEL R23, R23, R19, !P3 ;  /* 0x0000001317177208 */ /* 0x000fe20005800000 */
[----:B------:R-:W-:Y:S01]  /*29f0*/  @P2 IMAD.MOV R8, RZ, RZ, R11 ;  /* 0x000000ffff082224 */ /* 0x000fe200078e020b */
[----:B---3--:R-:W2:Y:S01]  /*2a00*/  F2F.F64.F32 R18, R14 ;  /* 0x0000000e00127310 */ /* 0x008ea20000201800 */
[----:B------:R-:W-:Y:S02]  /*2a10*/  FSETP.NEU.AND P1, PT, R14, RZ, PT ;  /* 0x000000ff0e00720b */ /* 0x000fe40003f2d000 */
[----:B------:R-:W-:Y:S01]  /*2a20*/  VIADD R11, R8, 0x1 ;  /* 0x00000001080b7836 */ /* 0x000fe20000000000 */
[----:B------:R-:W-:Y:S01]  /*2a30*/  DMUL R16, R16, R22 ;  /* 0x0000001610107228 */ /* 0x000fe20000000000 */
[----:B-----5:R-:W-:Y:S02]  /*2a40*/  FSETP.NEU.AND P2, PT, R10, RZ, PT ;  /* 0x000000ff0a00720b */ /* 0x020fe40003f4d000 */
[----:B------:R-:W-:Y:S01]  /*2a50*/  @P3 IADD3 R11, PT, PT, R8, RZ, RZ ;  /* 0x000000ff080b3210 */ /* 0x000fe20007ffe0ff */
[----:B0-----:R-:W-:Y:S04]  /*2a60*/  F2F.F64.F32 R14, R12 ;  /* 0x0000000c000e7310 */ /* 0x001fe80000201800 */
[----:B------:R-:W-:-:S02]  /*2a70*/  VIADD R8, R11, 0x1 ;  /* 0x000000010b087836 */ /* 0x000fc40000000000 */
[----:B------:R-:W-:Y:S01]  /*2a80*/  FSEL R22, R22, R16, !P0 ;  /* 0x0000001016167208 */ /* 0x000fe20004000000 */
[----:B------:R-:W-:Y:S01]  /*2a90*/  @P0 IMAD.MOV R8, RZ, RZ, R11 ;  /* 0x000000ffff080224 */ /* 0x000fe200078e020b */
[----:B------:R-:W-:Y:S02]  /*2aa0*/  FSEL R23, R23, R17, !P0 ;  /* 0x0000001117177208 */ /* 0x000fe40004000000 */
[----:B------:R-:W-:Y:S01]  /*2ab0*/  FSETP.NEU.AND P0, PT, R12, RZ, PT ;  /* 0x000000ff0c00720b */ /* 0x000fe20003f0d000 */
[----:B------:R-:W0:Y:S03]  /*2ac0*/  F2F.F64.F32 R16, R10 ;  /* 0x0000000a00107310 */ /* 0x000e260000201800 */
[----:B--2---:R-:W-:-:S05]  /*2ad0*/  DMUL R18, R18, R22 ;  /* 0x0000001612127228 */ /* 0x004fca0000000000 */
[----:B-1----:R-:W1:Y:S05]  /*2ae0*/  F2F.F64.F32 R10, R25 ;  /* 0x00000019000a7310 */ /* 0x002e6a0000201800 */
[----:B------:R-:W-:Y:S02]  /*2af0*/  FSEL R18, R22, R18, !P1 ;  /* 0x0000001216127208 */ /* 0x000fe40004800000 */
[----:B------:R-:W-:-:S06]  /*2b00*/  FSEL R19, R23, R19, !P1 ;  /* 0x0000001317137208 */ /* 0x000fcc0004800000 */
[----:B0-----:R-:W-:-:S10]  /*2b10*/  DMUL R16, R16, R18 ;  /* 0x0000001210107228 */ /* 0x001fd40000000000 */
[----:B------:R-:W-:Y:S01]  /*2b20*/  FSEL R16, R18, R16, !P2 ;  /* 0x0000001012107208 */ /* 0x000fe20005000000 */
[----:B------:R-:W-:Y:S01]  /*2b30*/  VIADD R18, R8, 0x1 ;  /* 0x0000000108127836 */ /* 0x000fe20000000000 */
[----:B------:R-:W-:Y:S01]  /*2b40*/  FSEL R17, R19, R17, !P2 ;  /* 0x0000001113117208 */ /* 0x000fe20005000000 */
[----:B------:R-:W-:Y:S01]  /*2b50*/  @P1 IMAD.MOV R18, RZ, RZ, R8 ;  /* 0x000000ffff121224 */ /* 0x000fe200078e0208 */
[----:B------:R-:W-:-:S03]  /*2b60*/  FSETP.NEU.AND P1, PT, R25, RZ, PT ;  /* 0x000000ff1900720b */ /* 0x000fc60003f2d000 */
[----:B------:R-:W-:Y:S01]  /*2b70*/  VIADD R8, R18, 0x1 ;  /* 0x0000000112087836 */ /* 0x000fe20000000000 */
[----:B------:R-:W-:Y:S01]  /*2b80*/  DMUL R14, R14, R16 ;  /* 0x000000100e0e7228 */ /* 0x000fe20000000000 */
[----:B------:R-:W-:-:S05]  /*2b90*/  @P2 IMAD.MOV R8, RZ, RZ, R18 ;  /* 0x000000ffff082224 */ /* 0x000fca00078e0212 */
[----:B------:R-:W-:Y:S01]  /*2ba0*/  IADD3 R12, PT, PT, R8, 0x1, RZ ;  /* 0x00000001080c7810 */ /* 0x000fe20007ffe0ff */
[----:B------:R-:W-:-:S03]  /*2bb0*/  @P0 IMAD.MOV R12, RZ, RZ, R8 ;  /* 0x000000ffff0c0224 */ /* 0x000fc600078e0208 */
[----:B------:R-:W-:Y:S01]  /*2bc0*/  FSEL R14, R16, R14, !P0 ;  /* 0x0000000e100e7208 */ /* 0x000fe20004000000 */
[----:B------:R-:W-:Y:S01]  /*2bd0*/  VIADD R8, R12, 0x1 ;  /* 0x000000010c087836 */ /* 0x000fe20000000000 */
[----:B------:R-:W-:Y:S01]  /*2be0*/  FSEL R15, R17, R15, !P0 ;  /* 0x0000000f110f7208 */ /* 0x000fe20004000000 */
[----:B------:R-:W-:-:S05]  /*2bf0*/  @P1 IMAD.MOV R8, RZ, RZ, R12 ;  /* 0x000000ffff081224 */ /* 0x000fca00078e020c */
[----:B-1----:R-:W-:-:S10]  /*2c00*/  DMUL R10, R10, R14 ;  /* 0x0000000e0a0a7228 */ /* 0x002fd40000000000 */
[----:B------:R-:W-:Y:S02]  /*2c10*/  FSEL R26, R14, R10, !P1 ;  /* 0x0000000a0e1a7208 */ /* 0x000fe40004800000 */
[----:B------:R-:W-:Y:S01]  /*2c20*/  FSEL R27, R15, R11, !P1 ;  /* 0x0000000b0f1b7208 */ /* 0x000fe20004800000 */
[----:B------:R-:W-:Y:S06]  /*2c30*/  BRA.U UP1, `(.L_x_80) ;  /* 0xfffffff901d07547 */ /* 0x000fec000b83ffff */
.L_x_79:
[----:B------:R-:W-:Y:S05]  /*2c40*/  BRA.U !UP0, `(.L_x_71) ;  /* 0x00000005085c7547 */ /* 0x000fea000b800000 */
[----:B------:R-:W-:Y:S02]  /*2c50*/  UISETP.GE.U32.AND UP0, UPT, UR10, 0x4, UPT ;  /* 0x000000040a00788c */ /* 0x000fe4000bf06070 */
[----:B------:R-:W-:-:S04]  /*2c60*/  ULOP3.LUT UR11, UR6, 0x3, URZ, 0xc0, !UPT ;  /* 0x00000003060b7892 */ /* 0x000fc8000f8ec0ff */
[----:B------:R-:W-:-:S03]  /*2c70*/  UISETP.NE.AND UP1, UPT, UR11, URZ, UPT ;  /* 0x000000ff0b00728c */ /* 0x000fc6000bf25270 */
[----:B------:R-:W-:Y:S08]  /*2c80*/  BRA.U !UP0, `(.L_x_81) ;  /* 0x0000000108a87547 */ /* 0x000ff0000b800000 */
[----:B------:R-:W4:Y:S01]  /*2c90*/  S2UR UR7, SR_CgaCtaId ;  /* 0x00000000000779c3 */ /* 0x000f220000008800 */
[----:B------:R-:W-:Y:S01]  /*2ca0*/  UMOV UR5, 0x400 ;  /* 0x0000040000057882 */ /* 0x000fe20000000000 */
[----:B------:R-:W-:Y:S01]  /*2cb0*/  IMAD R10, R3, UR4, R2 ;  /* 0x00000004030a7c24 */ /* 0x000fe2000f8e0202 */
[----:B------:R-:W-:Y:S02]  /*2cc0*/  UIADD3 UR5, UPT, UPT, UR5, 0x1870, URZ ;  /* 0x0000187005057890 */ /* 0x000fe4000fffe0ff */
[----:B------:R-:W-:Y:S02]  /*2cd0*/  UIADD3 UR4, UPT, UPT, UR4, 0x4, URZ ;  /* 0x0000000404047890 */ /* 0x000fe4000fffe0ff */
[----:B----4-:R-:W-:-:S06]  /*2ce0*/  ULEA UR5, UR7, UR5, 0x18 ;  /* 0x0000000507057291 */ /* 0x010fcc000f8ec0ff */
[----:B-123--:R-:W-:-:S05]  /*2cf0*/  LEA R12, R10, UR5, 0x2 ;  /* 0x000000050a0c7c11 */ /* 0x00efca000f8e10ff */
[----:B------:R1:W2:Y:S01]  /*2d00*/  LDS R18, [R12] ;  /* 0x000000000c127984 */ /* 0x0002a20000000800 */
[----:B------:R-:W-:-:S04]  /*2d10*/  IMAD R22, R3, 0x4, R12 ;  /* 0x0000000403167824 */ /* 0x000fc800078e020c */
[C---:B------:R-:W-:Y:S01]  /*2d20*/  IMAD R24, R3.reuse, 0x4, R22 ;  /* 0x0000000403187824 */ /* 0x040fe200078e0216 */
[----:B------:R-:W3:Y:S01]  /*2d30*/  LDS R19, [R22] ;  /* 0x0000000016137984 */ /* 0x000ee20000000800 */
[----:B-1----:R-:W-:Y:S02]  /*2d40*/  IADD3 R12, PT, PT, R8, 0x1, RZ ;  /* 0x00000001080c7810 */ /* 0x002fe40007ffe0ff */
[----:B------:R-:W-:Y:S01]  /*2d50*/  IMAD R25, R3, 0x4, R24 ;  /* 0x0000000403197824 */ /* 0x000fe200078e0218 */
[----:B0-----:R-:W0:Y:S05]  /*2d60*/  LDS R23, [R24] ;  /* 0x0000000018177984 */ /* 0x001e2a0000000800 */
[----:B------:R-:W1:Y:S01]  /*2d70*/  LDS R25, [R25] ;  /* 0x0000000019197984 */ /* 0x000e620000000800 */
[----:B--2---:R-:W2:Y:S01]  /*2d80*/  F2F.F64.F32 R10, R18 ;  /* 0x00000012000a7310 */ /* 0x004ea20000201800 */
[----:B------:R-:W-:-:S02]  /*2d90*/  FSETP.NEU.AND P0, PT, R18, RZ, PT ;  /* 0x000000ff1200720b */ /* 0x000fc40003f0d000 */
[----:B---3--:R-:W-:-:S05]  /*2da0*/  FSETP.NEU.AND P1, PT, R19, RZ, PT ;  /* 0x000000ff1300720b */ /* 0x008fca0003f2d000 */
[----:B------:R-:W3:Y:S06]  /*2db0*/  F2F.F64.F32 R14, R19 ;  /* 0x00000013000e7310 */ /* 0x000eec0000201800 */
[----:B------:R-:W-:Y:S01]  /*2dc0*/  @P0 IMAD.MOV R12, RZ, RZ, R8 ;  /* 0x000000ffff0c0224 */ /* 0x000fe200078e0208 */
[----:B--2---:R-:W-:-:S03]  /*2dd0*/  DMUL R10, R26, R10 ;  /* 0x0000000a1a0a7228 */ /* 0x004fc60000000000 */
[----:B------:R-:W-:Y:S02]  /*2de0*/  VIADD R8, R12, 0x1 ;  /* 0x000000010c087836 */ /* 0x000fe40000000000 */
[----:B------:R-:W-:-:S04]  /*2df0*/  @P1 IMAD.MOV R8, RZ, RZ, R12 ;  /* 0x000000ffff081224 */ /* 0x000fc800078e020c */
[----:B------:R-:W-:Y:S01]  /*2e00*/  VIADD R12, R8, 0x1 ;  /* 0x00000001080c7836 */ /* 0x000fe20000000000 */
[----:B------:R-:W-:Y:S02]  /*2e10*/  FSEL R16, R26, R10, !P0 ;  /* 0x0000000a1a107208 */ /* 0x000fe40004000000 */
[----:B------:R-:W-:Y:S02]  /*2e20*/  FSEL R17, R27, R11, !P0 ;  /* 0x0000000b1b117208 */ /* 0x000fe40004000000 */
[----:B0-----:R-:W0:Y:S01]  /*2e30*/  F2F.F64.F32 R10, R23 ;  /* 0x00000017000a7310 */ /* 0x001e220000201800 */
[----:B------:R-:W-:-:S03]  /*2e40*/  FSETP.NEU.AND P0, PT, R23, RZ, PT ;  /* 0x000000ff1700720b */ /* 0x000fc60003f0d000 */
[----:B---3--:R-:W-:-:S10]  /*2e50*/  DMUL R14, R14, R16 ;  /* 0x000000100e0e7228 */ /* 0x008fd40000000000 */
[----:B------:R-:W-:Y:S01]  /*2e60*/  FSEL R16, R16, R14, !P1 ;  /* 0x0000000e10107208 */ /* 0x000fe20004800000 */
[----:B------:R-:W-:Y:S01]  /*2e70*/  @P0 IMAD.MOV R12, RZ, RZ, R8 ;  /* 0x000000ffff0c0224 */ /* 0x000fe200078e0208 */
[----:B------:R-:W-:Y:S02]  /*2e80*/  FSEL R17, R17, R15, !P1 ;  /* 0x0000000f11117208 */ /* 0x000fe40004800000 */
[----:B-1----:R-:W1:Y:S01]  /*2e90*/  F2F.F64.F32 R14, R25 ;  /* 0x00000019000e7310 */ /* 0x002e620000201800 */
[----:B------:R-:W-:Y:S01]  /*2ea0*/  FSETP.NEU.AND P1, PT, R25, RZ, PT ;  /* 0x000000ff1900720b */ /* 0x000fe20003f2d000 */
[----:B------:R-:W-:Y:S02]  /*2eb0*/  VIADD R8, R12, 0x1 ;  /* 0x000000010c087836 */ /* 0x000fe40000000000 */
[----:B0-----:R-:W-:-:S10]  /*2ec0*/  DMUL R10, R10, R16 ;  /* 0x000000100a0a7228 */ /* 0x001fd40000000000 */
[----:B------:R-:W-:Y:S02]  /*2ed0*/  FSEL R10, R16, R10, !P0 ;  /* 0x0000000a100a7208 */ /* 0x000fe40004000000 */
[----:B------:R-:W-:Y:S02]  /*2ee0*/  FSEL R11, R17, R11, !P0 ;  /* 0x0000000b110b7208 */ /* 0x000fe40004000000 */
[----:B------:R-:W-:-:S04]  /*2ef0*/  @P1 IADD3 R8, PT, PT, R12, RZ, RZ ;  /* 0x000000ff0c081210 */ /* 0x000fc80007ffe0ff */
[----:B-1----:R-:W-:-:S10]  /*2f00*/  DMUL R14, R14, R10 ;  /* 0x0000000a0e0e7228 */ /* 0x002fd40000000000 */
[----:B------:R-:W-:Y:S02]  /*2f10*/  FSEL R26, R10, R14, !P1 ;  /* 0x0000000e0a1a7208 */ /* 0x000fe40004800000 */
[----:B------:R-:W-:-:S07]  /*2f20*/  FSEL R27, R11, R15, !P1 ;  /* 0x0000000f0b1b7208 */ /* 0x000fce0004800000 */
.L_x_81:
[----:B------:R-:W-:Y:S05]  /*2f30*/  BRA.U !UP1, `(.L_x_71) ;  /* 0x0000000109a07547 */ /* 0x000fea000b800000 */
[----:B------:R-:W-:Y:S02]  /*2f40*/  UISETP.NE.AND UP0, UPT, UR11, 0x1, UPT ;  /* 0x000000010b00788c */ /* 0x000fe4000bf05270 */
[----:B------:R-:W-:-:S04]  /*2f50*/  ULOP3.LUT UR6, UR6, 0x1, URZ, 0xc0, !UPT ;  /* 0x0000000106067892 */ /* 0x000fc8000f8ec0ff */
[----:B------:R-:W-:-:S03]  /*2f60*/  UISETP.NE.U32.AND UP1, UPT, UR6, 0x1, UPT ;  /* 0x000000010600788c */ /* 0x000fc6000bf25070 */
[----:B------:R-:W-:Y:S08]  /*2f70*/  BRA.U !UP0, `(.L_x_82) ;  /* 0x0000000108607547 */ /* 0x000ff0000b800000 */
[----:B------:R-:W4:Y:S01]  /*2f80*/  S2UR UR6, SR_CgaCtaId ;  /* 0x00000000000679c3 */ /* 0x000f220000008800 */
[----:B------:R-:W-:Y:S01]  /*2f90*/  UMOV UR5, 0x400 ;  /* 0x0000040000057882 */ /* 0x000fe20000000000 */
[----:B------:R-:W-:Y:S01]  /*2fa0*/  IMAD R10, R3, UR4, R2 ;  /* 0x00000004030a7c24 */ /* 0x000fe2000f8e0202 */
[----:B------:R-:W-:Y:S01]  /*2fb0*/  UIADD3 UR5, UPT, UPT, UR5, 0x1870, URZ ;  /* 0x0000187005057890 */ /* 0x000fe2000fffe0ff */
[----:B-123--:R-:W-:Y:S01]  /*2fc0*/  VIADD R12, R8, 0x1 ;  /* 0x00000001080c7836 */ /* 0x00efe20000000000 */
[----:B------:R-:W-:Y:S02]  /*2fd0*/  UIADD3 UR4, UPT, UPT, UR4, 0x2, URZ ;  /* 0x0000000204047890 */ /* 0x000fe4000fffe0ff */
[----:B----4-:R-:W-:-:S06]  /*2fe0*/  ULEA UR5, UR6, UR5, 0x18 ;  /* 0x0000000506057291 */ /* 0x010fcc000f8ec0ff */
[----:B------:R-:W-:-:S05]  /*2ff0*/  LEA R16, R10, UR5, 0x2 ;  /* 0x000000050a107c11 */ /* 0x000fca000f8e10ff */
[----:B------:R-:W1:Y:S01]  /*3000*/  LDS R17, [R16] ;  /* 0x0000000010117984 */ /* 0x000e620000000800 */
[----:B------:R-:W-:-:S06]  /*3010*/  IMAD R18, R3, 0x4, R16 ;  /* 0x0000000403127824 */ /* 0x000fcc00078e0210 */
[----:B------:R-:W2:Y:S01]  /*3020*/  LDS R18, [R18] ;  /* 0x0000000012127984 */ /* 0x000ea20000000800 */
[----:B-1----:R-:W1:Y:S01]  /*3030*/  F2F.F64.F32 R10, R17 ;  /* 0x00000011000a7310 */ /* 0x002e620000201800 */
[----:B------:R-:W-:Y:S02]  /*3040*/  FSETP.NEU.AND P0, PT, R17, RZ, PT ;  /* 0x000000ff1100720b */ /* 0x000fe40003f0d000 */
[----:B--2---:R-:W-:-:S05]  /*3050*/  FSETP.NEU.AND P1, PT, R18, RZ, PT ;  /* 0x000000ff1200720b */ /* 0x004fca0003f2d000 */
[----:B------:R-:W2:Y:S06]  /*3060*/  F2F.F64.F32 R14, R18 ;  /* 0x00000012000e7310 */ /* 0x000eac0000201800 */
[----:B------:R-:W-:Y:S01]  /*3070*/  @P0 IMAD.MOV R12, RZ, RZ, R8 ;  /* 0x000000ffff0c0224 */ /* 0x000fe200078e0208 */
[----:B-1----:R-:W-:-:S03]  /*3080*/  DMUL R10, R26, R10 ;  /* 0x0000000a1a0a7228 */ /* 0x002fc60000000000 */
[----:B------:R-:W-:Y:S02]  /*3090*/  VIADD R8, R12, 0x1 ;  /* 0x000000010c087836 */ /* 0x000fe40000000000 */
[----:B------:R-:W-:-:S05]  /*30a0*/  @P1 IMAD.MOV R8, RZ, RZ, R12 ;  /* 0x000000ffff081224 */ /* 0x000fca00078e020c */
[----:B------:R-:W-:Y:S02]  /*30b0*/  FSEL R10, R26, R10, !P0 ;  /* 0x0000000a1a0a7208 */ /* 0x000fe40004000000 */
[----:B------:R-:W-:-:S06]  /*30c0*/  FSEL R11, R27, R11, !P0 ;  /* 0x0000000b1b0b7208 */ /* 0x000fcc0004000000 */
[----:B--2---:R-:W-:-:S10]  /*30d0*/  DMUL R14, R14, R10 ;  /* 0x0000000a0e0e7228 */ /* 0x004fd40000000000 */
[----:B------:R-:W-:Y:S02]  /*30e0*/  FSEL R26, R10, R14, !P1 ;  /* 0x0000000e0a1a7208 */ /* 0x000fe40004800000 */
[----:B------:R-:W-:-:S07]  /*30f0*/  FSEL R27, R11, R15, !P1 ;  /* 0x0000000f0b1b7208 */ /* 0x000fce0004800000 */
.L_x_82:
[----:B------:R-:W-:Y:S05]  /*3100*/  BRA.U UP1, `(.L_x_71) ;  /* 0x00000001012c7547 */ /* 0x000fea000b800000 */
[----:B------:R-:W4:Y:S01]  /*3110*/  S2UR UR6, SR_CgaCtaId ;  /* 0x00000000000679c3 */ /* 0x000f220000008800 */
[----:B------:R-:W-:Y:S01]  /*3120*/  UMOV UR5, 0x400 ;  /* 0x0000040000057882 */ /* 0x000fe20000000000 */
[----:B------:R-:W-:Y:S01]  /*3130*/  IMAD R10, R3, UR4, R2 ;  /* 0x00000004030a7c24 */ /* 0x000fe2000f8e0202 */
[----:B------:R-:W-:-:S04]  /*3140*/  UIADD3 UR5, UPT, UPT, UR5, 0x1870, URZ ;  /* 0x0000187005057890 */ /* 0x000fc8000fffe0ff */
[----:B----4-:R-:W-:-:S06]  /*3150*/  ULEA UR5, UR6, UR5, 0x18 ;  /* 0x0000000506057291 */ /* 0x010fcc000f8ec0ff */
[----:B-123--:R-:W-:-:S06]  /*3160*/  LEA R12, R10, UR5, 0x2 ;  /* 0x000000050a0c7c11 */ /* 0x00efcc000f8e10ff */
[----:B------:R-:W1:Y:S02]  /*3170*/  LDS R12, [R12] ;  /* 0x000000000c0c7984 */ /* 0x000e640000000800 */
[----:B-1----:R-:W-:-:S13]  /*3180*/  FSETP.NEU.AND P0, PT, R12, RZ, PT ;  /* 0x000000ff0c00720b */ /* 0x002fda0003f0d000 */
[----:B------:R-:W1:Y:S01]  /*3190*/  @P0 F2F.F64.F32 R10, R12 ;  /* 0x0000000c000a0310 */ /* 0x000e620000201800 */
[----:B------:R-:W-:Y:S01]  /*31a0*/  @!P0 VIADD R8, R8, 0x1 ;  /* 0x0000000108088836 */ /* 0x000fe20000000000 */
[----:B-1----:R-:W-:-:S11]  /*31b0*/  @P0 DMUL R26, R26, R10 ;  /* 0x0000000a1a1a0228 */ /* 0x002fd60000000000 */
.L_x_71:
[----:B------:R-:W-:Y:S01]  /*31c0*/  IADD3 R10, P0, PT, R6, 0x1, RZ ;  /* 0x00000001060a7810 */ /* 0x000fe20007f1e0ff */
[----:B------:R-:W-:Y:S01]  /*31d0*/  BSSY.RECONVERGENT B0, `(.L_x_83) ;  /* 0x000007e000007945 */ /* 0x000fe20003800200 */
[----:B-12---:R-:W-:Y:S02]  /*31e0*/  CS2R R18, SRZ ;  /* 0x0000000000127805 */ /* 0x006fe4000001ff00 */
[----:B---3--:R-:W-:Y:S02]  /*31f0*/  IADD3.X R12, PT, PT, RZ, R9, RZ, P0, !PT ;  /* 0x00000009ff0c7210 */ /* 0x008fe400007fe4ff */
[----:B------:R-:W-:-:S04]  /*3200*/  ISETP.GT.U32.AND P0, PT, R10, R5, PT ;  /* 0x000000050a00720c */ /* 0x000fc80003f04070 */
[----:B------:R-:W-:-:S13]  /*3210*/  ISETP.GT.U32.AND.EX P0, PT, R12, R7, PT, P0 ;  /* 0x000000070c00720c */ /* 0x000fda0003f04100 */
[----:B------:R-:W-:Y:S05]  /*3220*/  @P0 BRA `(.L_x_84) ;  /* 0x0000000400e00947 */ /* 0x000fea0003800000 */
[----:B------:R-:W-:Y:S01]  /*3230*/  IMAD.MOV.U32 R9, RZ, RZ, R10 ;  /* 0x000000ffff097224 */ /* 0x000fe200078e000a */
[----:B------:R-:W-:Y:S01]  /*3240*/  CS2R R18, SRZ ;  /* 0x0000000000127805 */ /* 0x000fe2000001ff00 */
[----:B------:R-:W-:-:S07]  /*3250*/  IMAD.MOV.U32 R10, RZ, RZ, R12 ;  /* 0x000000ffff0a7224 */ /* 0x000fce00078e000c */
.L_x_96:
[--C-:B------:R-:W-:Y:S01]  /*3260*/  SHF.R.U64 R12, R9, 0x1, R10.reuse ;  /* 0x00000001090c7819 */ /* 0x100fe2000000120a */
[----:B------:R-:W-:Y:S01]  /*3270*/  BSSY.RECONVERGENT B1, `(.L_x_85) ;  /* 0x0000015000017945 */ /* 0x000fe20003800200 */
[----:B------:R-:W-:Y:S01]  /*3280*/  SHF.R.U32.HI R15, RZ, 0x1, R10 ;  /* 0x00000001ff0f7819 */ /* 0x000fe2000001160a */
[----:B------:R-:W-:Y:S01]  /*3290*/  IMAD.MOV.U32 R14, RZ, RZ, 0x1 ;  /* 0x00000001ff0e7424 */ /* 0x000fe200078e00ff */
[----:B------:R-:W-:Y:S02]  /*32a0*/  LOP3.LUT R11, R12, R9, RZ, 0x3c, !PT ;  /* 0x000000090c0b7212 */ /* 0x000fe400078e3cff */
[----:B------:R-:W-:Y:S01]  /*32b0*/  LOP3.LUT R12, R15, R10, RZ, 0x3c, !PT ;  /* 0x0000000a0f0c7212 */ /* 0x000fe200078e3cff */
[----:B------:R-:W-:Y:S01]  /*32c0*/  IMAD.MOV.U32 R15, RZ, RZ, RZ ;  /* 0x000000ffff0f7224 */ /* 0x000fe200078e00ff */
[----:B------:R-:W-:Y:S02]  /*32d0*/  LOP3.LUT R17, R11, R0, RZ, 0x3c, !PT ;  /* 0x000000000b117212 */ /* 0x000fe400078e3cff */
[----:B------:R-:W-:Y:S01]  /*32e0*/  LOP3.LUT R0, R12, R13, RZ, 0x3c, !PT ;  /* 0x0000000d0c007212 */ /* 0x000fe200078e3cff */
[----:B------:R-:W-:Y:S01]  /*32f0*/  IMAD.MOV.U32 R13, RZ, RZ, RZ ;  /* 0x000000ffff0d7224 */ /* 0x000fe200078e00ff */
[----:B------:R-:W-:-:S04]  /*3300*/  ISETP.GE.U32.AND P0, PT, R17, 0x2, PT ;  /* 0x000000021100780c */ /* 0x000fc80003f06070 */
[----:B------:R-:W-:-:S13]  /*3310*/  ISETP.GE.U32.AND.EX P0, PT, R0, RZ, PT, P0 ;  /* 0x000000ff0000720c */ /* 0x000fda0003f06100 */
[----:B------:R-:W-:Y:S05]  /*3320*/  @!P0 BRA `(.L_x_86) ;  /* 0x0000000000248947 */ /* 0x000fea0003800000 */
[----:B------:R-:W-:Y:S01]  /*3330*/  IMAD.MOV.U32 R14, RZ, RZ, 0x1 ;  /* 0x00000001ff0e7424 */ /* 0x000fe200078e00ff */
[----:B------:R-:W-:Y:S01]  /*3340*/  MOV R15, RZ ;  /* 0x000000ff000f7202 */ /* 0x000fe20000000f00 */
[----:B------:R-:W-:-:S07]  /*3350*/  IMAD.MOV.U32 R13, RZ, RZ, RZ ;  /* 0x000000ffff0d7224 */ /* 0x000fce00078e00ff */
.L_x_87:
[C---:B------:R-:W-:Y:S01]  /*3360*/  SHF.L.U64.HI R15, R14.reuse, 0x1, R15 ;  /* 0x000000010e0f7819 */ /* 0x040fe2000001020f */
[----:B------:R-:W-:Y:S02]  /*3370*/  IMAD.SHL.U32 R14, R14, 0x2, RZ ;  /* 0x000000020e0e7824 */ /* 0x000fe400078e00ff */
[----:B------:R-:W-:-:S03]  /*3380*/  VIADD R13, R13, 0x1 ;  /* 0x000000010d0d7836 */ /* 0x000fc60000000000 */
[----:B------:R-:W-:-:S04]  /*3390*/  ISETP.GE.U32.AND P0, PT, R14, R17, PT ;  /* 0x000000110e00720c */ /* 0x000fc80003f06070 */
[----:B------:R-:W-:-:S13]  /*33a0*/  ISETP.GE.U32.AND.EX P0, PT, R15, R0, PT, P0 ;  /* 0x000000000f00720c */ /* 0x000fda0003f06100 */
[----:B------:R-:W-:Y:S05]  /*33b0*/  @!P0 BRA `(.L_x_87) ;  /* 0xfffffffc00e88947 */ /* 0x000fea000383ffff */
.L_x_86:
[----:B------:R-:W-:Y:S05]  /*33c0*/  BSYNC.RECONVERGENT B1 ;  /* 0x0000000000017941 */ /* 0x000fea0003800200 */
.L_x_85:
[----:B------:R-:W-:Y:S01]  /*33d0*/  IMAD R0, R13, 0x4, R4 ;  /* 0x000000040d007824 */ /* 0x000fe200078e0204 */
[----:B------:R-:W-:Y:S01]  /*33e0*/  LOP3.LUT P1, RZ, R14, R11, RZ, 0xc0, !PT ;  /* 0x0000000b0eff7212 */ /* 0x000fe2000782c0ff */
[----:B------:R-:W-:Y:S01]  /*33f0*/  IMAD.MOV.U32 R34, RZ, RZ, R9 ;  /* 0x000000ffff227224 */ /* 0x000fe200078e0009 */
[----:B------:R-:W-:Y:S01]  /*3400*/  IADD3 R9, P3, PT, R9, 0x1, RZ ;  /* 0x0000000109097810 */ /* 0x000fe20007f7e0ff */
[----:B------:R-:W-:Y:S01]  /*3410*/  IMAD.MOV.U32 R16, RZ, RZ, 0x3ff00000 ;  /* 0x3ff00000ff107424 */ /* 0x000fe200078e00ff */
[----:B------:R-:W-:Y:S01]  /*3420*/  LDS R36, [R0] ;  /* 0x0000000000247984 */ /* 0x000fe20000000800 */
[----:B------:R-:W-:Y:S01]  /*3430*/  LOP3.LUT P1, RZ, R15, R12, RZ, 0xc0, P1 ;  /* 0x0000000c0fff7212 */ /* 0x000fe2000082c0ff */
[----:B------:R-:W-:Y:S01]  /*3440*/  BSSY.RECONVERGENT B1, `(.L_x_88) ;  /* 0x000004c000017945 */ /* 0x000fe20003800200 */
[----:B------:R-:W-:Y:S01]  /*3450*/  ISETP.GE.U32.AND P0, PT, R34, R5, PT ;  /* 0x000000052200720c */ /* 0x000fe20003f06070 */
[----:B------:R-:W1:Y:S01]  /*3460*/  LDS R13, [R0+0x4] ;  /* 0x00000400000d7984 */ /* 0x000e620000000800 */
[----:B------:R-:W-:Y:S01]  /*3470*/  FSEL R17, -R16, 1.875, !P1 ;  /* 0x3ff0000010117808 */ /* 0x000fe20004800100 */
[----:B------:R-:W-:Y:S01]  /*3480*/  IMAD.MOV.U32 R16, RZ, RZ, RZ ;  /* 0x000000ffff107224 */ /* 0x000fe200078e00ff */
[----:B------:R-:W-:-:S02]  /*3490*/  ISETP.GE.U32.AND.EX P0, PT, R10, R7, PT, P0 ;  /* 0x000000070a00720c */ /* 0x000fc40003f06100 */
[----:B------:R-:W-:Y:S02]  /*34a0*/  IADD3.X R10, PT, PT, RZ, R10, RZ, P3, !PT ;  /* 0x0000000aff0a7210 */ /* 0x000fe40001ffe4ff */
[----:B-1----:R-:W-:-:S13]  /*34b0*/  ISETP.GE.AND P2, PT, R36, R13, PT ;  /* 0x0000000d2400720c */ /* 0x002fda0003f46270 */
[----:B------:R-:W-:Y:S05]  /*34c0*/  @P2 BRA `(.L_x_89) ;  /* 0x00000004000c2947 */ /* 0x000fea0003800000 */
[----:B------:R-:W1:Y:S01]  /*34d0*/  S2UR UR6, SR_CgaCtaId ;  /* 0x00000000000679c3 */ /* 0x000e620000008800 */
[----:B------:R-:W-:Y:S02]  /*34e0*/  UMOV UR4, 0x400 ;  /* 0x0000040000047882 */ /* 0x000fe40000000000 */
[----:B------:R-:W-:Y:S02]  /*34f0*/  UIADD3 UR5, UPT, UPT, UR4, 0x8d0, URZ ;  /* 0x000008d004057890 */ /* 0x000fe4000fffe0ff */
[----:B------:R-:W-:Y:S02]  /*3500*/  UIADD3 UR4, UPT, UPT, UR4, 0x100, URZ ;  /* 0x0000010004047890 */ /* 0x000fe4000fffe0ff */
[----:B-1----:R-:W-:Y:S02]  /*3510*/  ULEA UR5, UR6, UR5, 0x18 ;  /* 0x0000000506057291 */ /* 0x002fe4000f8ec0ff */
[----:B------:R-:W-:-:S04]  /*3520*/  ULEA UR4, UR6, UR4, 0x18 ;  /* 0x0000000406047291 */ /* 0x000fc8000f8ec0ff */
[C---:B------:R-:W-:Y:S02]  /*3530*/  LEA R35, R36.reuse, UR5, 0x3 ;  /* 0x0000000524237c11 */ /* 0x040fe4000f8e18ff */
[----:B------:R-:W-:-:S07]  /*3540*/  LEA R37, R36, UR4, 0x2 ;  /* 0x0000000424257c11 */ /* 0x000fce000f8e10ff */
.L_x_95:
[----:B------:R-:W1:Y:S01]  /*3550*/  LDS R0, [R37] ;  /* 0x0000000025007984 */ /* 0x000e620000000800 */
[----:B------:R-:W2:Y:S01]  /*3560*/  S2UR UR5, SR_CgaCtaId ;  /* 0x00000000000579c3 */ /* 0x000ea20000008800 */
[----:B------:R-:W-:Y:S01]  /*3570*/  UMOV UR4, 0x400 ;  /* 0x0000040000047882 */ /* 0x000fe20000000000 */
[----:B------:R-:W-:Y:S01]  /*3580*/  BSSY.RECONVERGENT B2, `(.L_x_90) ;  /* 0x0000032000027945 */ /* 0x000fe20003800200 */
[----:B------:R-:W-:-:S04]  /*3590*/  UIADD3 UR4, UPT, UPT, UR4, 0x1870, URZ ;  /* 0x0000187004047890 */ /* 0x000fc8000fffe0ff */
[----:B--2---:R-:W-:Y:S01]  /*35a0*/  ULEA UR4, UR5, UR4, 0x18 ;  /* 0x0000000405047291 */ /* 0x004fe2000f8ec0ff */
[----:B-1----:R-:W-:-:S05]  /*35b0*/  IMAD R0, R0, R3, R2 ;  /* 0x0000000300007224 */ /* 0x002fca00078e0202 */
[----:B------:R-:W-:-:S05]  /*35c0*/  LEA R38, R0, UR4, 0x2 ;  /* 0x0000000400267c11 */ /* 0x000fca000f8e10ff */
[----:B------:R-:W1:Y:S02]  /*35d0*/  LDS R32, [R38] ;  /* 0x0000000026207984 */ /* 0x000e640000000800 */
[----:B-1----:R-:W-:-:S13]  /*35e0*/  FSETP.NEU.AND P1, PT, R32, RZ, PT ;  /* 0x000000ff2000720b */ /* 0x002fda0003f2d000 */
[----:B------:R-:W-:Y:S05]  /*35f0*/  @P1 BRA `(.L_x_91) ;  /* 0x0000000000241947 */ /* 0x000fea0003800000 */
[----:B0-----:R-:W0:Y:S01]  /*3600*/  LDS.64 R22, [R35] ;  /* 0x0000000023167984 */ /* 0x001e220000000a00 */
[----:B------:R-:W0:Y:S01]  /*3610*/  F2F.F64.F32 R14, R32 ;  /* 0x00000020000e7310 */ /* 0x000e220000201800 */
[----:B------:R-:W-:Y:S01]  /*3620*/  VIADD R8, R8, 0xffffffff ;  /* 0xffffffff08087836 */ /* 0x000fe20000000000 */
[----:B0-----:R-:W-:-:S10]  /*3630*/  DFMA R22, R16, R22, R14 ;  /* 0x000000161016722b */ /* 0x001fd4000000000e */
[----:B------:R-:W0:Y:S02]  /*3640*/  F2F.F32.F64 R23, R22 ;  /* 0x0000001600177310 */ /* 0x000e240000301000 */
[----:B0-----:R0:W-:Y:S06]  /*3650*/  STS [R38], R23 ;  /* 0x0000001726007388 */ /* 0x0011ec0000000800 */
[----:B------:R-:W1:Y:S02]  /*3660*/  F2F.F64.F32 R14, R23 ;  /* 0x00000017000e7310 */ /* 0x000e640000201800 */
[----:B-1----:R-:W-:Y:S01]  /*3670*/  DMUL R26, R14, R26 ;  /* 0x0000001a0e1a7228 */ /* 0x002fe20000000000 */
[----:B0-----:R-:W-:Y:S10]  /*3680*/  BRA `(.L_x_92) ;  /* 0x0000000000847947 */ /* 0x001ff40003800000 */
.L_x_91:
[----:B------:R-:W0:Y:S01]  /*3690*/  F2F.F64.F32 R32, R32 ;  /* 0x0000002000207310 */ /* 0x000e220000201800 */
[----:B------:R-:W-:Y:S01]  /*36a0*/  IMAD.MOV.U32 R22, RZ, RZ, 0x1 ;  /* 0x00000001ff167424 */ /* 0x000fe200078e00ff */
[----:B------:R-:W-:Y:S01]  /*36b0*/  FSETP.GEU.AND P2, PT, |R27|, 6.5827683646048100446e-37, PT ;  /* 0x036000001b00780b */ /* 0x000fe20003f4e200 */
[----:B------:R-:W-:Y:S05]  /*36c0*/  BSSY.RECONVERGENT B3, `(.L_x_93) ;  /* 0x0000013000037945 */ /* 0x000fea0003800200 */
[----:B0-----:R-:W0:Y:S02]  /*36d0*/  MUFU.RCP64H R23, R33 ;  /* 0x0000002100177308 */ /* 0x001e240000001800 */
[----:B0-----:R-:W-:-:S08]  /*36e0*/  DFMA R14, -R32, R22, 1 ;  /* 0x3ff00000200e742b */ /* 0x001fd00000000116 */
[----:B------:R-:W-:-:S08]  /*36f0*/  DFMA R14, R14, R14, R14 ;  /* 0x0000000e0e0e722b */ /* 0x000fd0000000000e */
[----:B------:R-:W-:-:S08]  /*3700*/  DFMA R14, R22, R14, R22 ;  /* 0x0000000e160e722b */ /* 0x000fd00000000016 */
[----:B------:R-:W-:-:S08]  /*3710*/  DFMA R24, -R32, R14, 1 ;  /* 0x3ff000002018742b */ /* 0x000fd0000000010e */
[----:B------:R-:W-:-:S08]  /*3720*/  DFMA R24, R14, R24, R14 ;  /* 0x000000180e18722b */ /* 0x000fd0000000000e */
[----:B------:R-:W-:-:S08]  /*3730*/  DMUL R22, R24, R26 ;  /* 0x0000001a18167228 */ /* 0x000fd00000000000 */
[----:B------:R-:W-:-:S08]  /*3740*/  DFMA R14, -R32, R22, R26 ;  /* 0x00000016200e722b */ /* 0x000fd0000000011a */
[----:B------:R-:W-:-:S10]  /*3750*/  DFMA R14, R24, R14, R22 ;  /* 0x0000000e180e722b */ /* 0x000fd40000000016 */
[----:B------:R-:W-:-:S05]  /*3760*/  FFMA R0, RZ, R33, R15 ;  /* 0x00000021ff007223 */ /* 0x000fca000000000f */
[----:B------:R-:W-:-:S13]  /*3770*/  FSETP.GT.AND P1, PT, |R0|, 1.469367938527859385e-39, PT ;  /* 0x001000000000780b */ /* 0x000fda0003f24200 */
[----:B------:R-:W-:Y:S05]  /*3780*/  @P1 BRA P2, `(.L_x_94) ;  /* 0x0000000000181947 */ /* 0x000fea0001000000 */
[----:B------:R-:W-:Y:S01]  /*3790*/  IMAD.MOV.U32 R22, RZ, RZ, R26 ;  /* 0x000000ffff167224 */ /* 0x000fe200078e001a */
[----:B------:R-:W-:Y:S01]  /*37a0*/  MOV R0, 0x37d0 ;  /* 0x000037d000007802 */ /* 0x000fe20000000f00 */
[----:B------:R-:W-:-:S07]  /*37b0*/  IMAD.MOV.U32 R23, RZ, RZ, R27 ;  /* 0x000000ffff177224 */ /* 0x000fce00078e001b */
[----:B------:R-:W-:Y:S05]  /*37c0*/  CALL.REL.NOINC `($__internal_1_$__cuda_sm20_div_rn_f64_full) ;  /* 0x0000000000907944 */ /* 0x000fea0003c00000 */
[----:B------:R-:W-:Y:S01]  /*37d0*/  IMAD.MOV.U32 R14, RZ, RZ, R26 ;  /* 0x000000ffff0e7224 */ /* 0x000fe200078e001a */
[----:B------:R-:W-:-:S07]  /*37e0*/  MOV R15, R27 ;  /* 0x0000001b000f7202 */ /* 0x000fce0000000f00 */
.L_x_94:
[----:B------:R-:W-:Y:S05]  /*37f0*/  BSYNC.RECONVERGENT B3 ;  /* 0x0000000000037941 */ /* 0x000fea0003800200 */
.L_x_93:
[----:B------:R-:W0:Y:S01]  /*3800*/  LDS.64 R22, [R35] ;  /* 0x0000000023167984 */ /* 0x000e220000000a00 */
[----:B------:R-:W-:Y:S02]  /*3810*/  IMAD.MOV.U32 R26, RZ, RZ, R14 ;  /* 0x000000ffff1a7224 */ /* 0x000fe400078e000e */
[----:B------:R-:W-:Y:S01]  /*3820*/  IMAD.MOV.U32 R27, RZ, RZ, R15 ;  /* 0x000000ffff1b7224 */ /* 0x000fe200078e000f */
[----:B0-----:R-:W-:-:S10]  /*3830*/  DFMA R32, R16, R22, R32 ;  /* 0x000000161020722b */ /* 0x001fd40000000020 */
[----:B------:R-:W0:Y:S02]  /*3840*/  F2F.F32.F64 R33, R32 ;  /* 0x0000002000217310 */ /* 0x000e240000301000 */
[----:B0-----:R-:W-:Y:S01]  /*3850*/  FSETP.NEU.AND P1, PT, R33, RZ, PT ;  /* 0x000000ff2100720b */ /* 0x001fe20003f2d000 */
[----:B------:R0:W-:-:S12]  /*3860*/  STS [R38], R33 ;  /* 0x0000002126007388 */ /* 0x0001d80000000800 */
[----:B------:R-:W1:Y:S01]  /*3870*/  @P1 F2F.F64.F32 R22, R33 ;  /* 0x0000002100161310 */ /* 0x000e620000201800 */
[----:B------:R-:W-:Y:S01]  /*3880*/  @!P1 VIADD R8, R8, 0x1 ;  /* 0x0000000108089836 */ /* 0x000fe20000000000 */
[----:B01----:R-:W-:-:S11]  /*3890*/  @P1 DMUL R26, R26, R22 ;  /* 0x000000161a1a1228 */ /* 0x003fd60000000000 */
.L_x_92:
[----:B------:R-:W-:Y:S05]  /*38a0*/  BSYNC.RECONVERGENT B2 ;  /* 0x0000000000027941 */ /* 0x000fea0003800200 */
.L_x_90:
[----:B------:R-:W-:Y:S02]  /*38b0*/  VIADD R36, R36, 0x1 ;  /* 0x0000000124247836 */ /* 0x000fe40000000000 */
[----:B------:R-:W-:Y:S02]  /*38c0*/  VIADD R35, R35, 0x8 ;  /* 0x0000000823237836 */ /* 0x000fe40000000000 */
[----:B------:R-:W-:Y:S01]  /*38d0*/  VIADD R37, R37, 0x4 ;  /* 0x0000000425257836 */ /* 0x000fe20000000000 */
[----:B------:R-:W-:-:S13]  /*38e0*/  ISETP.GE.AND P1, PT, R36, R13, PT ;  /* 0x0000000d2400720c */ /* 0x000fda0003f26270 */
[----:B------:R-:W-:Y:S05]  /*38f0*/  @!P1 BRA `(.L_x_95) ;  /* 0xfffffffc00149947 */ /* 0x000fea000383ffff */
.L_x_89:
[----:B------:R-:W-:Y:S05]  /*3900*/  BSYNC.RECONVERGENT B1 ;  /* 0x0000000000017941 */ /* 0x000fea0003800200 */
.L_x_88:
[----:B------:R-:W-:Y:S01]  /*3910*/  ISETP.NE.AND P1, PT, R8, RZ, PT ;  /* 0x000000ff0800720c */ /* 0x000fe20003f25270 */
[----:B------:R-:W-:-:S12]  /*3920*/  IMAD.MOV.U32 R13, RZ, RZ, R12 ;  /* 0x000000ffff0d7224 */ /* 0x000fd800078e000c */
[----:B------:R-:W-:Y:S01]  /*3930*/  @!P1 SHF.L.U32 R0, R6, 0x1, RZ ;  /* 0x0000000106009819 */ /* 0x000fe200000006ff */
[----:B------:R-:W-:-:S03]  /*3940*/  IMAD.MOV.U32 R6, RZ, RZ, R34 ;  /* 0x000000ffff067224 */ /* 0x000fc600078e0022 */
[----:B------:R-:W-:-:S05]  /*3950*/  @!P1 LOP3.LUT R0, R0, 0x2, RZ, 0xc0, !PT ;  /* 0x0000000200009812 */ /* 0x000fca00078ec0ff */
[----:B------:R-:W-:Y:S02]  /*3960*/  @!P1 VIADD R14, R0, 0xffffffff ;  /* 0xffffffff000e9836 */ /* 0x000fe40000000000 */
[----:B------:R-:W-:-:S04]  /*3970*/  IMAD.MOV.U32 R0, RZ, RZ, R11 ;  /* 0x000000ffff007224 */ /* 0x000fc800078e000b */
[----:B------:R-:W1:Y:S02]  /*3980*/  @!P1 I2F.F64 R14, R14 ;  /* 0x0000000e000e9312 */ /* 0x000e640000201c00 */
[----:B-1----:R-:W-:Y:S01]  /*3990*/  @!P1 DFMA R18, R26, R14, R18 ;  /* 0x0000000e1a12922b */ /* 0x002fe20000000012 */
[----:B------:R-:W-:Y:S10]  /*39a0*/  @!P0 BRA `(.L_x_96) ;  /* 0xfffffff8002c8947 */ /* 0x000ff4000383ffff */
.L_x_84:
[----:B------:R-:W-:Y:S05]  /*39b0*/  BSYNC.RECONVERGENT B0 ;  /* 0x0000000000007941 */ /* 0x000fea0003800200 */
.L_x_83:
[----:B------:R-:W1:Y:S02]  /*39c0*/  LDCU.64 UR4, c[0x0][0x3a8] ;  /* 0x00007500ff0477ac */ /* 0x000e640008000a00 */
[----:B-1----:R-:W-:-:S04]  /*39d0*/  LEA R2, P0, R20, UR4, 0x3 ;  /* 0x0000000414027c11 */ /* 0x002fc8000f8018ff */
[----:B------:R-:W-:-:S05]  /*39e0*/  LEA.HI.X R3, R20, UR5, R21, 0x3, P0 ;  /* 0x0000000514037c11 */ /* 0x000fca00080f1c15 */
[----:B------:R-:W-:Y:S01]  /*39f0*/  STG.E.64 desc[UR8][R2.64], R18 ;  /* 0x0000001202007986 */ /* 0x000fe2000c101b08 */
[----:B------:R-:W-:Y:S05]  /*3a00*/  EXIT ;  /* 0x000000000000794d */ /* 0x000fea0003800000 */
        .weak           $__internal_1_$__cuda_sm20_div_rn_f64_full
        .type           $__internal_1_$__cuda_sm20_div_rn_f64_full,@function
        .size           $__internal_1_$__cuda_sm20_div_rn_f64_full,($__internal_2_$__cuda_sm20_div_u64 - $__internal_1_$__cuda_sm20_div_rn_f64_full)
$__internal_1_$__cuda_sm20_div_rn_f64_full:
[C---:B------:R-:W-:Y:S01]  /*3a10*/  FSETP.GEU.AND P1, PT, |R33|.reuse, 1.469367938527859385e-39, PT ;  /* 0x001000002100780b */ /* 0x040fe20003f2e200 */
[----:B------:R-:W-:Y:S01]  /*3a20*/  IMAD.MOV.U32 R24, RZ, RZ, 0x1 ;  /* 0x00000001ff187424 */ /* 0x000fe200078e00ff */
[----:B------:R-:W-:Y:S01]  /*3a30*/  LOP3.LUT R14, R33, 0x800fffff, RZ, 0xc0, !PT ;  /* 0x800fffff210e7812 */ /* 0x000fe200078ec0ff */
[----:B------:R-:W-:Y:S01]  /*3a40*/  BSSY.RECONVERGENT B4, `(.L_x_97) ;  /* 0x0000054000047945 */ /* 0x000fe20003800200 */
[C---:B------:R-:W-:Y:S02]  /*3a50*/  FSETP.GEU.AND P3, PT, |R23|.reuse, 1.469367938527859385e-39, PT ;  /* 0x001000001700780b */ /* 0x040fe40003f6e200 */
[----:B------:R-:W-:Y:S01]  /*3a60*/  LOP3.LUT R15, R14, 0x3ff00000, RZ, 0xfc, !PT ;  /* 0x3ff000000e0f7812 */ /* 0x000fe200078efcff */
[----:B------:R-:W-:Y:S01]  /*3a70*/  IMAD.MOV.U32 R14, RZ, RZ, R32 ;  /* 0x000000ffff0e7224 */ /* 0x000fe200078e0020 */
[----:B------:R-:W-:Y:S02]  /*3a80*/  LOP3.LUT R39, R23, 0x7ff00000, RZ, 0xc0, !PT ;  /* 0x7ff0000017277812 */ /* 0x000fe400078ec0ff */
[----:B------:R-:W-:-:S02]  /*3a90*/  MOV R40, 0x1ca00000 ;  /* 0x1ca0000000287802 */ /* 0x000fc40000000f00 */
[----:B------:R-:W-:Y:S01]  /*3aa0*/  LOP3.LUT R42, R33, 0x7ff00000, RZ, 0xc0, !PT ;  /* 0x7ff00000212a7812 */ /* 0x000fe200078ec0ff */
[----:B------:R-:W-:-:S03]  /*3ab0*/  @!P1 DMUL R14, R32, 8.98846567431157953865e+307 ;  /* 0x7fe00000200e9828 */ /* 0x000fc60000000000 */
[----:B------:R-:W-:Y:S02]  /*3ac0*/  ISETP.GE.U32.AND P2, PT, R39, R42, PT ;  /* 0x0000002a2700720c */ /* 0x000fe40003f46070 */
[----:B------:R-:W-:Y:S01]  /*3ad0*/  @!P3 LOP3.LUT R26, R33, 0x7ff00000, RZ, 0xc0, !PT ;  /* 0x7ff00000211ab812 */ /* 0x000fe200078ec0ff */
[----:B------:R-:W0:Y:S03]  /*3ae0*/  MUFU.RCP64H R25, R15 ;  /* 0x0000000f00197308 */ /* 0x000e260000001800 */
[----:B------:R-:W-:Y:S02]  /*3af0*/  @!P3 ISETP.GE.U32.AND P4, PT, R39, R26, PT ;  /* 0x0000001a2700b20c */ /* 0x000fe40003f86070 */
[----:B------:R-:W-:Y:S02]  /*3b00*/  @!P1 LOP3.LUT R42, R15, 0x7ff00000, RZ, 0xc0, !PT ;  /* 0x7ff000000f2a9812 */ /* 0x000fe400078ec0ff */
[----:B------:R-:W-:-:S04]  /*3b10*/  @!P3 SEL R27, R40, 0x63400000, !P4 ;  /* 0x63400000281bb807 */ /* 0x000fc80006000000 */
[----:B------:R-:W-:-:S04]  /*3b20*/  @!P3 LOP3.LUT R30, R27, 0x80000000, R23, 0xf8, !PT ;  /* 0x800000001b1eb812 */ /* 0x000fc800078ef817 */
[----:B------:R-:W-:Y:S01]  /*3b30*/  @!P3 LOP3.LUT R31, R30, 0x100000, RZ, 0xfc, !PT ;  /* 0x001000001e1fb812 */ /* 0x000fe200078efcff */
[----:B------:R-:W-:Y:S01]  /*3b40*/  @!P3 IMAD.MOV.U32 R30, RZ, RZ, RZ ;  /* 0x000000ffff1eb224 */ /* 0x000fe200078e00ff */
[----:B0-----:R-:W-:-:S08]  /*3b50*/  DFMA R28, R24, -R14, 1 ;  /* 0x3ff00000181c742b */ /* 0x001fd0000000080e */
[----:B------:R-:W-:-:S08]  /*3b60*/  DFMA R28, R28, R28, R28 ;  /* 0x0000001c1c1c722b */ /* 0x000fd0000000001c */
[----:B------:R-:W-:Y:S01]  /*3b70*/  DFMA R28, R24, R28, R24 ;  /* 0x0000001c181c722b */ /* 0x000fe20000000018 */
[----:B------:R-:W-:Y:S01]  /*3b80*/  SEL R25, R40, 0x63400000, !P2 ;  /* 0x6340000028197807 */ /* 0x000fe20005000000 */
[----:B------:R-:W-:-:S03]  /*3b90*/  IMAD.MOV.U32 R24, RZ, RZ, R22 ;  /* 0x000000ffff187224 */ /* 0x000fc600078e0016 */
[----:B------:R-:W-:-:S03]  /*3ba0*/  LOP3.LUT R25, R25, 0x800fffff, R23, 0xf8, !PT ;  /* 0x800fffff19197812 */ /* 0x000fc600078ef817 */
[----:B------:R-:W-:-:S03]  /*3bb0*/  DFMA R26, R28, -R14, 1 ;  /* 0x3ff000001c1a742b */ /* 0x000fc6000000080e */
[----:B------:R-:W-:-:S05]  /*3bc0*/  @!P3 DFMA R24, R24, 2, -R30 ;  /* 0x400000001818b82b */ /* 0x000fca000000081e */
[----:B------:R-:W-:-:S08]  /*3bd0*/  DFMA R26, R28, R26, R28 ;  /* 0x0000001a1c1a722b */ /* 0x000fd0000000001c */
[----:B------:R-:W-:-:S08]  /*3be0*/  DMUL R28, R26, R24 ;  /* 0x000000181a1c7228 */ /* 0x000fd00000000000 */
[----:B------:R-:W-:-:S08]  /*3bf0*/  DFMA R30, R28, -R14, R24 ;  /* 0x8000000e1c1e722b */ /* 0x000fd00000000018 */
[----:B------:R-:W-:Y:S01]  /*3c00*/  DFMA R30, R26, R30, R28 ;  /* 0x0000001e1a1e722b */ /* 0x000fe2000000001c */
[----:B------:R-:W-:Y:S01]  /*3c10*/  IMAD.MOV.U32 R29, RZ, RZ, R39 ;  /* 0x000000ffff1d7224 */ /* 0x000fe200078e0027 */
[----:B------:R-:W-:-:S05]  /*3c20*/  @!P3 LOP3.LUT R29, R25, 0x7ff00000, RZ, 0xc0, !PT ;  /* 0x7ff00000191db812 */ /* 0x000fca00078ec0ff */
[----:B------:R-:W-:-:S05]  /*3c30*/  VIADD R26, R29, 0xffffffff ;  /* 0xffffffff1d1a7836 */ /* 0x000fca0000000000 */
[----:B------:R-:W-:Y:S01]  /*3c40*/  ISETP.GT.U32.AND P1, PT, R26, 0x7feffffe, PT ;  /* 0x7feffffe1a00780c */ /* 0x000fe20003f24070 */
[----:B------:R-:W-:-:S05]  /*3c50*/  VIADD R26, R42, 0xffffffff ;  /* 0xffffffff2a1a7836 */ /* 0x000fca0000000000 */
[----:B------:R-:W-:-:S13]  /*3c60*/  ISETP.GT.U32.OR P1, PT, R26, 0x7feffffe, P1 ;  /* 0x7feffffe1a00780c */ /* 0x000fda0000f24470 */
[----:B------:R-:W-:Y:S05]  /*3c70*/  @P1 BRA `(.L_x_98) ;  /* 0x00000000006c1947 */ /* 0x000fea0003800000 */
[----:B------:R-:W-:-:S04]  /*3c80*/  LOP3.LUT R26, R33, 0x7ff00000, RZ, 0xc0, !PT ;  /* 0x7ff00000211a7812 */ /* 0x000fc800078ec0ff */
[CC--:B------:R-:W-:Y:S02]  /*3c90*/  VIADDMNMX R22, R39.reuse, -R26.reuse, 0xb9600000, !PT ;  /* 0xb960000027167446 */ /* 0x0c0fe4000780091a */
[----:B------:R-:W-:Y:S02]  /*3ca0*/  ISETP.GE.U32.AND P1, PT, R39, R26, PT ;  /* 0x0000001a2700720c */ /* 0x000fe40003f26070 */
[----:B------:R-:W-:Y:S02]  /*3cb0*/  VIMNMX R22, PT, PT, R22, 0x46a00000, PT ;  /* 0x46a0000016167848 */ /* 0x000fe40003fe0100 */
[----:B------:R-:W-:-:S05]  /*3cc0*/  SEL R23, R40, 0x63400000, !P1 ;  /* 0x6340000028177807 */ /* 0x000fca0004800000 */
[----:B------:R-:W-:Y:S02]  /*3cd0*/  IMAD.IADD R28, R22, 0x1, -R23 ;  /* 0x00000001161c7824 */ /* 0x000fe400078e0a17 */
[----:B------:R-:W-:-:S03]  /*3ce0*/  IMAD.MOV.U32 R22, RZ, RZ, RZ ;  /* 0x000000ffff167224 */ /* 0x000fc600078e00ff */
[----:B------:R-:W-:-:S06]  /*3cf0*/  IADD3 R23, PT, PT, R28, 0x7fe00000, RZ ;  /* 0x7fe000001c177810 */ /* 0x000fcc0007ffe0ff */
[----:B------:R-:W-:-:S10]  /*3d00*/  DMUL R26, R30, R22 ;  /* 0x000000161e1a7228 */ /* 0x000fd40000000000 */
[----:B------:R-:W-:-:S13]  /*3d10*/  FSETP.GTU.AND P1, PT, |R27|, 1.469367938527859385e-39, PT ;  /* 0x001000001b00780b */ /* 0x000fda0003f2c200 */
[----:B------:R-:W-:Y:S05]  /*3d20*/  @P1 BRA `(.L_x_99) ;  /* 0x0000000000941947 */ /* 0x000fea0003800000 */
[----:B------:R-:W-:Y:S01]  /*3d30*/  DFMA R14, R30, -R14, R24 ;  /* 0x8000000e1e0e722b */ /* 0x000fe20000000018 */
[----:B------:R-:W-:-:S09]  /*3d40*/  IMAD.MOV.U32 R22, RZ, RZ, RZ ;  /* 0x000000ffff167224 */ /* 0x000fd200078e00ff */
[C---:B------:R-:W-:Y:S02]  /*3d50*/  FSETP.NEU.AND P1, PT, R15.reuse, RZ, PT ;  /* 0x000000ff0f00720b */ /* 0x040fe40003f2d000 */
[----:B------:R-:W-:-:S04]  /*3d60*/  LOP3.LUT R25, R15, 0x80000000, R33, 0x48, !PT ;  /* 0x800000000f197812 */ /* 0x000fc800078e4821 */
[----:B------:R-:W-:-:S07]  /*3d70*/  LOP3.LUT R23, R25, R23, RZ, 0xfc, !PT ;  /* 0x0000001719177212 */ /* 0x000fce00078efcff */
[----:B------:R-:W-:Y:S05]  /*3d80*/  @!P1 BRA `(.L_x_99) ;  /* 0x00000000007c9947 */ /* 0x000fea0003800000 */
[----:B------:R-:W-:Y:S01]  /*3d90*/  IMAD.MOV R15, RZ, RZ, -R28 ;  /* 0x000000ffff0f7224 */ /* 0x000fe200078e0a1c */
[----:B------:R-:W-:Y:S01]  /*3da0*/  DMUL.RP R22, R30, R22 ;  /* 0x000000161e167228 */ /* 0x000fe20000008000 */
[----:B------:R-:W-:-:S06]  /*3db0*/  IMAD.MOV.U32 R14, RZ, RZ, RZ ;  /* 0x000000ffff0e7224 */ /* 0x000fcc00078e00ff */
[----:B------:R-:W-:-:S03]  /*3dc0*/  DFMA R14, R26, -R14, R30 ;  /* 0x8000000e1a0e722b */ /* 0x000fc6000000001e */
[----:B------:R-:W-:-:S03]  /*3dd0*/  LOP3.LUT R25, R23, R25, RZ, 0x3c, !PT ;  /* 0x0000001917197212 */ /* 0x000fc600078e3cff */
[----:B------:R-:W-:-:S04]  /*3de0*/  IADD3 R14, PT, PT, -R28, -0x43300000, RZ ;  /* 0xbcd000001c0e7810 */ /* 0x000fc80007ffe1ff */
[----:B------:R-:W-:-:S04]  /*3df0*/  FSETP.NEU.AND P1, PT, |R15|, R14, PT ;  /* 0x0000000e0f00720b */ /* 0x000fc80003f2d200 */
[----:B------:R-:W-:Y:S02]  /*3e00*/  FSEL R26, R22, R26, !P1 ;  /* 0x0000001a161a7208 */ /* 0x000fe40004800000 */
[----:B------:R-:W-:Y:S01]  /*3e10*/  FSEL R27, R25, R27, !P1 ;  /* 0x0000001b191b7208 */ /* 0x000fe20004800000 */
[----:B------:R-:W-:Y:S06]  /*3e20*/  BRA `(.L_x_99) ;  /* 0x0000000000547947 */ /* 0x000fec0003800000 */
.L_x_98:
[----:B------:R-:W-:-:S14]  /*3e30*/  DSETP.NAN.AND P1, PT, R22, R22, PT ;  /* 0x000000161600722a */ /* 0x000fdc0003f28000 */
[----:B------:R-:W-:Y:S05]  /*3e40*/  @P1 BRA `(.L_x_100) ;  /* 0x0000000000441947 */ /* 0x000fea0003800000 */
[----:B------:R-:W-:-:S14]  /*3e50*/  DSETP.NAN.AND P1, PT, R32, R32, PT ;  /* 0x000000202000722a */ /* 0x000fdc0003f28000 */
[----:B------:R-:W-:Y:S05]  /*3e60*/  @P1 BRA `(.L_x_101) ;  /* 0x0000000000301947 */ /* 0x000fea0003800000 */
[----:B------:R-:W-:Y:S01]  /*3e70*/  ISETP.NE.AND P1, PT, R29, R42, PT ;  /* 0x0000002a1d00720c */ /* 0x000fe20003f25270 */
[----:B------:R-:W-:Y:S02]  /*3e80*/  IMAD.MOV.U32 R26, RZ, RZ, 0x0 ;  /* 0x00000000ff1a7424 */ /* 0x000fe400078e00ff */
[----:B------:R-:W-:-:S10]  /*3e90*/  IMAD.MOV.U32 R27, RZ, RZ, -0x80000 ;  /* 0xfff80000ff1b7424 */ /* 0x000fd400078e00ff */
[----:B------:R-:W-:Y:S05]  /*3ea0*/  @!P1 BRA `(.L_x_99) ;  /* 0x0000000000349947 */ /* 0x000fea0003800000 */
[----:B------:R-:W-:Y:S02]  /*3eb0*/  ISETP.NE.AND P1, PT, R29, 0x7ff00000, PT ;  /* 0x7ff000001d00780c */ /* 0x000fe40003f25270 */
[----:B------:R-:W-:Y:S02]  /*3ec0*/  LOP3.LUT R27, R23, 0x80000000, R33, 0x48, !PT ;  /* 0x80000000171b7812 */ /* 0x000fe400078e4821 */
[----:B------:R-:W-:-:S13]  /*3ed0*/  ISETP.EQ.OR P1, PT, R42, RZ, !P1 ;  /* 0x000000ff2a00720c */ /* 0x000fda0004f22670 */
[----:B------:R-:W-:Y:S02]  /*3ee0*/  @P1 LOP3.LUT R14, R27, 0x7ff00000, RZ, 0xfc, !PT ;  /* 0x7ff000001b0e1812 */ /* 0x000fe400078efcff */
[----:B------:R-:W-:Y:S01]  /*3ef0*/  @!P1 MOV R26, RZ ;  /* 0x000000ff001a9202 */ /* 0x000fe20000000f00 */
[----:B------:R-:W-:Y:S02]  /*3f00*/  @P1 IMAD.MOV.U32 R26, RZ, RZ, RZ ;  /* 0x000000ffff1a1224 */ /* 0x000fe400078e00ff */
[----:B------:R-:W-:Y:S01]  /*3f10*/  @P1 IMAD.MOV.U32 R27, RZ, RZ, R14 ;  /* 0x000000ffff1b1224 */ /* 0x000fe200078e000e */
[----:B------:R-:W-:Y:S06]  /*3f20*/  BRA `(.L_x_99) ;  /* 0x0000000000147947 */ /* 0x000fec0003800000 */
.L_x_101:
[----:B------:R-:W-:Y:S01]  /*3f30*/  LOP3.LUT R27, R33, 0x80000, RZ, 0xfc, !PT ;  /* 0x00080000211b7812 */ /* 0x000fe200078efcff */
[----:B------:R-:W-:Y:S01]  /*3f40*/  IMAD.MOV.U32 R26, RZ, RZ, R32 ;  /* 0x000000ffff1a7224 */ /* 0x000fe200078e0020 */
[----:B------:R-:W-:Y:S06]  /*3f50*/  BRA `(.L_x_99) ;  /* 0x0000000000087947 */ /* 0x000fec0003800000 */
.L_x_100:
[----:B------:R-:W-:Y:S01]  /*3f60*/  LOP3.LUT R27, R23, 0x80000, RZ, 0xfc, !PT ;  /* 0x00080000171b7812 */ /* 0x000fe200078efcff */
[----:B------:R-:W-:-:S07]  /*3f70*/  IMAD.MOV.U32 R26, RZ, RZ, R22 ;  /* 0x000000ffff1a7224 */ /* 0x000fce00078e0016 */
.L_x_99:
[----:B------:R-:W-:Y:S05]  /*3f80*/  BSYNC.RECONVERGENT B4 ;  /* 0x0000000000047941 */ /* 0x000fea0003800200 */
.L_x_97:
[----:B------:R-:W-:Y:S02]  /*3f90*/  HFMA2 R15, -RZ, RZ, 0, 0 ;  /* 0x00000000ff0f7431 */ /* 0x000fe400000001ff */
[----:B------:R-:W-:-:S04]  /*3fa0*/  IMAD.MOV.U32 R14, RZ, RZ, R0 ;  /* 0x000000ffff0e7224 */ /* 0x000fc800078e0000 */
[----:B------:R-:W-:Y:S05]  /*3fb0*/  RET.REL.NODEC R14 `(_Z8SpaRyserPiS_PdiiS0_S0_) ;  /* 0xffffffc00e107950 */ /* 0x000fea0003c3ffff */
        .weak           $__internal_2_$__cuda_sm20_div_u64
        .type           $__internal_2_$__cuda_sm20_div_u64,@function
        .size           $__internal_2_$__cuda_sm20_div_u64,(.L_x_105 - $__internal_2_$__cuda_sm20_div_u64)
$__internal_2_$__cuda_sm20_div_u64:
[----:B------:R-:W-:Y:S02]  /*3fc0*/  IMAD.MOV.U32 R12, RZ, RZ, R6 ;  /* 0x000000ffff0c7224 */ /* 0x000fe400078e0006 */
        /* <DEDUP_REMOVED lines=14> */
[----:B------:R-:W-:-:S05]  /*40b0*/  IMAD.HI.U32 R10, P1, R9, R15, R10 ;  /* 0x0000000f090a7227 */ /* 0x000fca000782000a */
[----:B------:R-:W-:Y:S02]  /*40c0*/  IADD3 R11, P3, PT, R13, R10, RZ ;  /* 0x0000000a0d0b7210 */ /* 0x000fe40007f7e0ff */
[----:B------:R-:W-:-:S03]  /*40d0*/  IADD3.X R10, PT, PT, R17, R9, RZ, P0, !PT ;  /* 0x00000009110a7210 */ /* 0x000fc600007fe4ff */
[----:B------:R-:W-:Y:S01]  /*40e0*/  IMAD.WIDE.U32 R8, R11, R6, RZ ;  /* 0x000000060b087225 */ /* 0x000fe200078e00ff */
[----:B------:R-:W-:Y:S02]  /*40f0*/  IADD3.X R13, PT, PT, RZ, RZ, R10, P3, P1 ;  /* 0x000000ffff0d7210 */ /* 0x000fe40001fe240a */
[----:B------:R-:W-:-:S03]  /*4100*/  IADD3 R15, P0, PT, RZ, -R8, RZ ;  /* 0x80000008ff0f7210 */ /* 0x000fc60007f1e0ff */
[----:B------:R-:W-:Y:S02]  /*4110*/  IMAD R8, R6, R13, R9 ;  /* 0x0000000d06087224 */ /* 0x000fe400078e0209 */
        /* <DEDUP_REMOVED lines=10> */
[----:B------:R-:W-:Y:S02]  /*41c0*/  IMAD.MOV.U32 R9, RZ, RZ, RZ ;  /* 0x000000ffff097224 */ /* 0x000fe400078e00ff */
[----:B------:R-:W-:-:S04]  /*41d0*/  IMAD.WIDE.U32 R8, R10, R7, R8 ;  /* 0x000000070a087225 */ /* 0x000fc800078e0008 */
[C---:B------:R-:W-:Y:S02]  /*41e0*/  IMAD R11, R12.reuse, R7, RZ ;  /* 0x000000070c0b7224 */ /* 0x040fe400078e02ff */
[----:B------:R-:W-:-:S04]  /*41f0*/  IMAD.HI.U32 R8, P0, R12, R5, R8 ;  /* 0x000000050c087227 */ /* 0x000fc80007800008 */
[----:B------:R-:W-:Y:S01]  /*4200*/  IMAD.HI.U32 R12, R12, R7, RZ ;  /* 0x000000070c0c7227 */ /* 0x000fe200078e00ff */
[----:B------:R-:W-:-:S03]  /*4210*/  IADD3 R11, P1, PT, R11, R8, RZ ;  /* 0x000000080b0b7210 */ /* 0x000fc60007f3e0ff */
[----:B------:R-:W-:-:S04]  /*4220*/  IMAD.X R8, RZ, RZ, R12, P0 ;  /* 0x000000ffff087224 */ /* 0x000fc800000e060c */
[----:B------:R-:W-:Y:S02]  /*4230*/  IMAD.X R13, RZ, RZ, R8, P1 ;  /* 0x000000ffff0d7224 */ /* 0x000fe400008e0608 */
[----:B------:R-:W-:-:S04]  /*4240*/  IMAD.WIDE.U32 R8, R11, R6, RZ ;  /* 0x000000060b087225 */ /* 0x000fc800078e00ff */
[----:B------:R-:W-:Y:S01]  /*4250*/  IMAD R10, R6, R13, R9 ;  /* 0x0000000d060a7224 */ /* 0x000fe200078e0209 */
[----:B------:R-:W-:Y:S02]  /*4260*/  IADD3 R15, P0, PT, -R8, R5, RZ ;  /* 0x00000005080f7210 */ /* 0x000fe40007f1e1ff */
[----:B------:R-:W-:Y:S02]  /*4270*/  IADD3 R8, P3, PT, R11, 0x1, RZ ;  /* 0x000000010b087810 */ /* 0x000fe40007f7e0ff */
[----:B------:R-:W-:Y:S02]  /*4280*/  IADD3.X R17, PT, PT, ~R10, R7, RZ, P0, !PT ;  /* 0x000000070a117210 */ /* 0x000fe400007fe5ff */
[----:B------:R-:W-:Y:S01]  /*4290*/  ISETP.GE.U32.AND P0, PT, R15, R6, PT ;  /* 0x000000060f00720c */ /* 0x000fe20003f06070 */
[----:B------:R-:W-:Y:S01]  /*42a0*/  IMAD.X R10, RZ, RZ, R13, P3 ;  /* 0x000000ffff0a7224 */ /* 0x000fe200018e060d */
[----:B------:R-:W-:Y:S02]  /*42b0*/  IADD3 R9, P1, PT, -R6, R15, RZ ;  /* 0x0000000f06097210 */ /* 0x000fe40007f3e1ff */
[----:B------:R-:W-:-:S02]  /*42c0*/  ISETP.GE.U32.AND.EX P0, PT, R17, RZ, PT, P0 ;  /* 0x000000ff1100720c */ /* 0x000fc40003f06100 */
[----:B------:R-:W-:Y:S02]  /*42d0*/  IADD3.X R12, PT, PT, R17, -0x1, RZ, P1, !PT ;  /* 0xffffffff110c7810 */ /* 0x000fe40000ffe4ff */
[----:B------:R-:W-:Y:S02]  /*42e0*/  SEL R9, R9, R15, P0 ;  /* 0x0000000f09097207 */ /* 0x000fe40000000000 */
[----:B------:R-:W-:Y:S02]  /*42f0*/  SEL R8, R8, R11, P0 ;  /* 0x0000000b08087207 */ /* 0x000fe40000000000 */
[----:B------:R-:W-:Y:S02]  /*4300*/  SEL R12, R12, R17, P0 ;  /* 0x000000110c0c7207 */ /* 0x000fe40000000000 */
[----:B------:R-:W-:Y:S02]  /*4310*/  SEL R10, R10, R13, P0 ;  /* 0x0000000d0a0a7207 */ /* 0x000fe40000000000 */
[----:B------:R-:W-:Y:S01]  /*4320*/  ISETP.GE.U32.AND P0, PT, R9, R6, PT ;  /* 0x000000060900720c */ /* 0x000fe20003f06070 */
[----:B------:R-:W-:Y:S01]  /*4330*/  IMAD.MOV.U32 R9, RZ, RZ, 0x0 ;  /* 0x00000000ff097424 */ /* 0x000fe200078e00ff */
[----:B------:R-:W-:-:S02]  /*4340*/  IADD3 R11, P3, PT, R8, 0x1, RZ ;  /* 0x00000001080b7810 */ /* 0x000fc40007f7e0ff */
[----:B------:R-:W-:Y:S02]  /*4350*/  ISETP.GE.U32.AND.EX P0, PT, R12, RZ, PT, P0 ;  /* 0x000000ff0c00720c */ /* 0x000fe40003f06100 */
[----:B------:R-:W-:Y:S01]  /*4360*/  ISETP.NE.U32.AND P1, PT, R6, RZ, PT ;  /* 0x000000ff0600720c */ /* 0x000fe20003f25070 */
[----:B------:R-:W-:Y:S01]  /*4370*/  IMAD.X R15, RZ, RZ, R10, P3 ;  /* 0x000000ffff0f7224 */ /* 0x000fe200018e060a */
[----:B------:R-:W-:Y:S01]  /*4380*/  SEL R11, R11, R8, P0 ;  /* 0x000000080b0b7207 */ /* 0x000fe20000000000 */
[----:B------:R-:W-:Y:S01]  /*4390*/  IMAD.MOV.U32 R8, RZ, RZ, R0 ;  /* 0x000000ffff087224 */ /* 0x000fe200078e0000 */
[----:B------:R-:W-:Y:S02]  /*43a0*/  ISETP.NE.AND.EX P1, PT, RZ, RZ, PT, P1 ;  /* 0x000000ffff00720c */ /* 0x000fe40003f25310 */
[----:B------:R-:W-:Y:S02]  /*43b0*/  SEL R15, R15, R10, P0 ;  /* 0x0000000a0f0f7207 */ /* 0x000fe40000000000 */
[----:B------:R-:W-:-:S02]  /*43c0*/  SEL R11, R11, 0xffffffff, P1 ;  /* 0xffffffff0b0b7807 */ /* 0x000fc40000800000 */
[----:B------:R-:W-:Y:S01]  /*43d0*/  SEL R15, R15, 0xffffffff, P1 ;  /* 0xffffffff0f0f7807 */ /* 0x000fe20000800000 */
[----:B------:R-:W-:Y:S06]  /*43e0*/  RET.REL.NODEC R8 `(_Z8SpaRyserPiS_PdiiS0_S0_) ;  /* 0xffffffbc08047950 */ /* 0x000fec0003c3ffff */
.L_x_102:
        /* <DEDUP_REMOVED lines=9> */
.L_x_105:


//--------------------- .nv.shared._Z7SkipPerPiS_PdS_S_iiS0_S0_ --------------------------
	.section	.nv.shared._Z7SkipPerPiS_PdS_S_iiS0_S0_,"aw",@nobits
	.sectionflags	@""
	.align	8
.nv.shared._Z7SkipPerPiS_PdS_S_iiS0_S0_:
	.zero		48704


//--------------------- .nv.shared.reserved.0     --------------------------
	.section	.nv.shared.reserved.0,"aw",@nobits
	.weak		__nv_reservedSMEM_offset_0_alias
	.size		__nv_reservedSMEM_offset_0_alias, 0, 64
	.other		__nv_reservedSMEM_offset_0_alias,@"STO_CUDA_RESERVED_SHARED STV_DEFAULT"
__nv_reservedSMEM_offset_0_alias:
	.zero		0
	.zero		64


//--------------------- .nv.shared._Z8SpaRyserPiS_PdiiS0_S0_ --------------------------
	.section	.nv.shared._Z8SpaRyserPiS_PdiiS0_S0_,"aw",@nobits
	.sectionflags	@""
	.align	8
.nv.shared._Z8SpaRyserPiS_PdiiS0_S0_:
	.zero		48240


//--------------------- .nv.constant0._Z7SkipPerPiS_PdS_S_iiS0_S0_ --------------------------
	.section	.nv.constant0._Z7SkipPerPiS_PdS_S_iiS0_S0_,"a",@progbits
	.sectionflags	@""
	.align	4
.nv.constant0._Z7SkipPerPiS_PdS_S_iiS0_S0_:
	.zero		960


//--------------------- .nv.constant0._Z8SpaRyserPiS_PdiiS0_S0_ --------------------------
	.section	.nv.constant0._Z8SpaRyserPiS_PdiiS0_S0_,"a",@progbits
	.sectionflags	@""
	.align	4
.nv.constant0._Z8SpaRyserPiS_PdiiS0_S0_:
	.zero		944


//--------------------- SYMBOLS --------------------------

	.type		.nv.reservedSmem.offset0,@object
	.size		.nv.reservedSmem.offset0,0x4
	.type		.nv.reservedSmem.cap,@object
	.size		.nv.reservedSmem.cap,0x4
